//
// Generated by NVIDIA NVVM Compiler
//
// Compiler Build ID: CL-36424714
// Cuda compilation tools, release 13.0, V13.0.88
// Based on NVVM 20.0.0
//

.version 9.0
.target sm_100
.address_size 64

	// .globl	_Z13init_particleP14ParticleSystem
.extern .func  (.param .b32 func_retval0) vprintf
(
	.param .b64 vprintf_param_0,
	.param .b64 vprintf_param_1
)
;
.func  (.param .b64 func_retval0) __internal_accurate_pow
(
	.param .b64 __internal_accurate_pow_param_0
)
;
.global .align 4 .b8 target_pos_shared[12];
.extern .shared .align 16 .b8 sm[];
.global .align 1 .b8 $str[27] = {112, 97, 114, 97, 108, 108, 101, 108, 111, 32, 98, 108, 111, 99, 99, 111, 32, 37, 100, 32, 61, 32, 32, 37, 102, 10};

.visible .entry _Z13init_particleP14ParticleSystem(
	.param .u64 .ptr .align 1 _Z13init_particleP14ParticleSystem_param_0
)
{
	.local .align 4 .b8 	__local_depot0[12];
	.reg .b64 	%SP;
	.reg .b64 	%SPL;
	.reg .pred 	%p<89>;
	.reg .b32 	%r<204>;
	.reg .b32 	%f<97>;
	.reg .b64 	%rd<257>;
	.reg .b64 	%fd<115>;

	mov.u64 	%SPL, __local_depot0;
	ld.param.u64 	%rd46, [_Z13init_particleP14ParticleSystem_param_0];
	cvta.to.global.u64 	%rd1, %rd46;
	add.u64 	%rd2, %SPL, 0;
	mov.u32 	%r38, %ctaid.x;
	mov.u32 	%r39, %ntid.x;
	mov.u32 	%r40, %tid.x;
	mad.lo.s32 	%r1, %r38, %r39, %r40;
	ld.global.u32 	%r41, [%rd1+32];
	setp.ge.s32 	%p2, %r1, %r41;
	@%p2 bra 	$L__BB0_64;
	cvt.s64.s32 	%rd3, %r1;
	ld.global.u32 	%r2, [%rd1+36];
	ld.global.u64 	%rd4, [%rd1];
	setp.lt.s32 	%p3, %r2, 1;
	mov.u64 	%rd253, %rd3;
	@%p3 bra 	$L__BB0_13;
	and.b32  	%r3, %r2, 7;
	setp.lt.u32 	%p4, %r2, 8;
	mov.b32 	%r195, 0;
	mov.u64 	%rd253, %rd3;
	@%p4 bra 	$L__BB0_5;
	and.b32  	%r195, %r2, 2147483640;
	neg.s32 	%r198, %r195;
	mad.lo.s64 	%rd243, %rd3, 56, 32;
	add.s64 	%rd242, %rd2, 16;
	mov.u64 	%rd253, %rd3;
$L__BB0_4:
	.pragma "nounroll";
	shr.u64 	%rd49, %rd253, 32;
	and.b64  	%rd50, %rd253, 4294967295;
	mad.lo.s64 	%rd51, %rd50, 4294883355, %rd49;
	cvt.u32.u64 	%r43, %rd253;
	cvt.u32.u64 	%r44, %rd49;
	xor.b32  	%r45, %r44, %r43;
	cvt.rn.f32.u32 	%f21, %r45;
	fma.rn.f32 	%f22, %f21, 0f30000000, 0fBF800000;
	ld.global.u64 	%rd52, [%rd1];
	add.s64 	%rd53, %rd52, %rd243;
	st.f32 	[%rd53+-28], %f22;
	st.local.f32 	[%rd242+-12], %f22;
	shr.u64 	%rd54, %rd51, 32;
	and.b64  	%rd55, %rd51, 4294967295;
	mad.lo.s64 	%rd56, %rd55, 4294883355, %rd54;
	cvt.u32.u64 	%r46, %rd51;
	cvt.u32.u64 	%r47, %rd54;
	xor.b32  	%r48, %r47, %r46;
	cvt.rn.f32.u32 	%f23, %r48;
	fma.rn.f32 	%f24, %f23, 0f30000000, 0fBF800000;
	ld.global.u64 	%rd57, [%rd1];
	add.s64 	%rd58, %rd57, %rd243;
	st.f32 	[%rd58+-24], %f24;
	st.local.f32 	[%rd242+-8], %f24;
	shr.u64 	%rd59, %rd56, 32;
	and.b64  	%rd60, %rd56, 4294967295;
	mad.lo.s64 	%rd61, %rd60, 4294883355, %rd59;
	cvt.u32.u64 	%r49, %rd56;
	cvt.u32.u64 	%r50, %rd59;
	xor.b32  	%r51, %r50, %r49;
	cvt.rn.f32.u32 	%f25, %r51;
	fma.rn.f32 	%f26, %f25, 0f30000000, 0fBF800000;
	ld.global.u64 	%rd62, [%rd1];
	add.s64 	%rd63, %rd62, %rd243;
	st.f32 	[%rd63+-20], %f26;
	st.local.f32 	[%rd242+-4], %f26;
	shr.u64 	%rd64, %rd61, 32;
	and.b64  	%rd65, %rd61, 4294967295;
	mad.lo.s64 	%rd66, %rd65, 4294883355, %rd64;
	cvt.u32.u64 	%r52, %rd61;
	cvt.u32.u64 	%r53, %rd64;
	xor.b32  	%r54, %r53, %r52;
	cvt.rn.f32.u32 	%f27, %r54;
	fma.rn.f32 	%f28, %f27, 0f30000000, 0fBF800000;
	ld.global.u64 	%rd67, [%rd1];
	add.s64 	%rd68, %rd67, %rd243;
	st.f32 	[%rd68+-16], %f28;
	st.local.f32 	[%rd242], %f28;
	shr.u64 	%rd69, %rd66, 32;
	and.b64  	%rd70, %rd66, 4294967295;
	mad.lo.s64 	%rd71, %rd70, 4294883355, %rd69;
	cvt.u32.u64 	%r55, %rd66;
	cvt.u32.u64 	%r56, %rd69;
	xor.b32  	%r57, %r56, %r55;
	cvt.rn.f32.u32 	%f29, %r57;
	fma.rn.f32 	%f30, %f29, 0f30000000, 0fBF800000;
	ld.global.u64 	%rd72, [%rd1];
	add.s64 	%rd73, %rd72, %rd243;
	st.f32 	[%rd73+-12], %f30;
	st.local.f32 	[%rd242+4], %f30;
	shr.u64 	%rd74, %rd71, 32;
	and.b64  	%rd75, %rd71, 4294967295;
	mad.lo.s64 	%rd76, %rd75, 4294883355, %rd74;
	cvt.u32.u64 	%r58, %rd71;
	cvt.u32.u64 	%r59, %rd74;
	xor.b32  	%r60, %r59, %r58;
	cvt.rn.f32.u32 	%f31, %r60;
	fma.rn.f32 	%f32, %f31, 0f30000000, 0fBF800000;
	ld.global.u64 	%rd77, [%rd1];
	add.s64 	%rd78, %rd77, %rd243;
	st.f32 	[%rd78+-8], %f32;
	st.local.f32 	[%rd242+8], %f32;
	shr.u64 	%rd79, %rd76, 32;
	and.b64  	%rd80, %rd76, 4294967295;
	mad.lo.s64 	%rd81, %rd80, 4294883355, %rd79;
	cvt.u32.u64 	%r61, %rd76;
	cvt.u32.u64 	%r62, %rd79;
	xor.b32  	%r63, %r62, %r61;
	cvt.rn.f32.u32 	%f33, %r63;
	fma.rn.f32 	%f34, %f33, 0f30000000, 0fBF800000;
	ld.global.u64 	%rd82, [%rd1];
	add.s64 	%rd83, %rd82, %rd243;
	st.f32 	[%rd83+-4], %f34;
	st.local.f32 	[%rd242+12], %f34;
	shr.u64 	%rd84, %rd81, 32;
	and.b64  	%rd85, %rd81, 4294967295;
	mad.lo.s64 	%rd253, %rd85, 4294883355, %rd84;
	cvt.u32.u64 	%r64, %rd81;
	cvt.u32.u64 	%r65, %rd84;
	xor.b32  	%r66, %r65, %r64;
	cvt.rn.f32.u32 	%f35, %r66;
	fma.rn.f32 	%f36, %f35, 0f30000000, 0fBF800000;
	ld.global.u64 	%rd86, [%rd1];
	add.s64 	%rd87, %rd86, %rd243;
	st.f32 	[%rd87], %f36;
	st.local.f32 	[%rd242+16], %f36;
	add.s32 	%r198, %r198, 8;
	add.s64 	%rd243, %rd243, 32;
	add.s64 	%rd242, %rd242, 32;
	setp.eq.s32 	%p5, %r198, 0;
	@%p5 bra 	$L__BB0_5;
	bra.uni 	$L__BB0_4;
$L__BB0_5:
	setp.eq.s32 	%p6, %r3, 0;
	@%p6 bra 	$L__BB0_13;
	and.b32  	%r7, %r2, 3;
	setp.lt.u32 	%p7, %r3, 4;
	@%p7 bra 	$L__BB0_8;
	shr.u64 	%rd89, %rd253, 32;
	and.b64  	%rd90, %rd253, 4294967295;
	mad.lo.s64 	%rd91, %rd90, 4294883355, %rd89;
	cvt.u32.u64 	%r67, %rd253;
	cvt.u32.u64 	%r68, %rd89;
	xor.b32  	%r69, %r68, %r67;
	cvt.rn.f32.u32 	%f37, %r69;
	fma.rn.f32 	%f38, %f37, 0f30000000, 0fBF800000;
	ld.global.u64 	%rd92, [%rd1];
	mul.lo.s64 	%rd93, %rd3, 56;
	add.s64 	%rd94, %rd92, %rd93;
	mul.wide.u32 	%rd95, %r195, 4;
	add.s64 	%rd96, %rd94, %rd95;
	st.f32 	[%rd96+4], %f38;
	add.s64 	%rd97, %rd2, %rd95;
	st.local.f32 	[%rd97+4], %f38;
	shr.u64 	%rd98, %rd91, 32;
	and.b64  	%rd99, %rd91, 4294967295;
	mad.lo.s64 	%rd100, %rd99, 4294883355, %rd98;
	cvt.u32.u64 	%r70, %rd91;
	cvt.u32.u64 	%r71, %rd98;
	xor.b32  	%r72, %r71, %r70;
	cvt.rn.f32.u32 	%f39, %r72;
	fma.rn.f32 	%f40, %f39, 0f30000000, 0fBF800000;
	ld.global.u64 	%rd101, [%rd1];
	add.s64 	%rd102, %rd101, %rd93;
	add.s64 	%rd103, %rd102, %rd95;
	st.f32 	[%rd103+8], %f40;
	st.local.f32 	[%rd97+8], %f40;
	shr.u64 	%rd104, %rd100, 32;
	and.b64  	%rd105, %rd100, 4294967295;
	mad.lo.s64 	%rd106, %rd105, 4294883355, %rd104;
	cvt.u32.u64 	%r73, %rd100;
	cvt.u32.u64 	%r74, %rd104;
	xor.b32  	%r75, %r74, %r73;
	cvt.rn.f32.u32 	%f41, %r75;
	fma.rn.f32 	%f42, %f41, 0f30000000, 0fBF800000;
	ld.global.u64 	%rd107, [%rd1];
	add.s64 	%rd108, %rd107, %rd93;
	add.s64 	%rd109, %rd108, %rd95;
	st.f32 	[%rd109+12], %f42;
	st.local.f32 	[%rd97+12], %f42;
	shr.u64 	%rd110, %rd106, 32;
	and.b64  	%rd111, %rd106, 4294967295;
	mad.lo.s64 	%rd253, %rd111, 4294883355, %rd110;
	cvt.u32.u64 	%r76, %rd106;
	cvt.u32.u64 	%r77, %rd110;
	xor.b32  	%r78, %r77, %r76;
	cvt.rn.f32.u32 	%f43, %r78;
	fma.rn.f32 	%f44, %f43, 0f30000000, 0fBF800000;
	ld.global.u64 	%rd112, [%rd1];
	add.s64 	%rd113, %rd112, %rd93;
	add.s64 	%rd114, %rd113, %rd95;
	st.f32 	[%rd114+16], %f44;
	st.local.f32 	[%rd97+16], %f44;
	add.s32 	%r195, %r195, 4;
$L__BB0_8:
	setp.eq.s32 	%p8, %r7, 0;
	@%p8 bra 	$L__BB0_13;
	setp.eq.s32 	%p9, %r7, 1;
	@%p9 bra 	$L__BB0_11;
	shr.u64 	%rd116, %rd253, 32;
	and.b64  	%rd117, %rd253, 4294967295;
	mad.lo.s64 	%rd118, %rd117, 4294883355, %rd116;
	cvt.u32.u64 	%r79, %rd253;
	cvt.u32.u64 	%r80, %rd116;
	xor.b32  	%r81, %r80, %r79;
	cvt.rn.f32.u32 	%f45, %r81;
	fma.rn.f32 	%f46, %f45, 0f30000000, 0fBF800000;
	ld.global.u64 	%rd119, [%rd1];
	mul.lo.s64 	%rd120, %rd3, 56;
	add.s64 	%rd121, %rd119, %rd120;
	mul.wide.u32 	%rd122, %r195, 4;
	add.s64 	%rd123, %rd121, %rd122;
	st.f32 	[%rd123+4], %f46;
	add.s64 	%rd124, %rd2, %rd122;
	st.local.f32 	[%rd124+4], %f46;
	shr.u64 	%rd125, %rd118, 32;
	and.b64  	%rd126, %rd118, 4294967295;
	mad.lo.s64 	%rd253, %rd126, 4294883355, %rd125;
	cvt.u32.u64 	%r82, %rd118;
	cvt.u32.u64 	%r83, %rd125;
	xor.b32  	%r84, %r83, %r82;
	cvt.rn.f32.u32 	%f47, %r84;
	fma.rn.f32 	%f48, %f47, 0f30000000, 0fBF800000;
	ld.global.u64 	%rd127, [%rd1];
	add.s64 	%rd128, %rd127, %rd120;
	add.s64 	%rd129, %rd128, %rd122;
	st.f32 	[%rd129+8], %f48;
	st.local.f32 	[%rd124+8], %f48;
	add.s32 	%r195, %r195, 2;
$L__BB0_11:
	and.b32  	%r85, %r2, 1;
	setp.eq.b32 	%p10, %r85, 1;
	not.pred 	%p11, %p10;
	@%p11 bra 	$L__BB0_13;
	shr.u64 	%rd130, %rd253, 32;
	and.b64  	%rd131, %rd253, 4294967295;
	mad.lo.s64 	%rd15, %rd131, 4294883355, %rd130;
	cvt.u32.u64 	%r86, %rd253;
	cvt.u32.u64 	%r87, %rd130;
	xor.b32  	%r88, %r87, %r86;
	cvt.rn.f32.u32 	%f49, %r88;
	fma.rn.f32 	%f50, %f49, 0f30000000, 0fBF800000;
	ld.global.u64 	%rd132, [%rd1];
	mad.lo.s64 	%rd133, %rd3, 56, %rd132;
	mul.wide.u32 	%rd134, %r195, 4;
	add.s64 	%rd135, %rd133, %rd134;
	st.f32 	[%rd135+4], %f50;
	add.s64 	%rd136, %rd2, %rd134;
	st.local.f32 	[%rd136+4], %f50;
	mov.u64 	%rd253, %rd15;
$L__BB0_13:
	setp.lt.s32 	%p12, %r2, 1;
	@%p12 bra 	$L__BB0_25;
	and.b32  	%r12, %r2, 7;
	setp.lt.u32 	%p13, %r2, 8;
	mov.b32 	%r200, 0;
	@%p13 bra 	$L__BB0_17;
	and.b32  	%r200, %r2, 2147483640;
	neg.s32 	%r199, %r200;
	mad.lo.s64 	%rd245, %rd3, 56, 44;
$L__BB0_16:
	.pragma "nounroll";
	shr.u64 	%rd138, %rd253, 32;
	and.b64  	%rd139, %rd253, 4294967295;
	mad.lo.s64 	%rd140, %rd139, 4294883355, %rd138;
	cvt.u32.u64 	%r90, %rd253;
	cvt.u32.u64 	%r91, %rd138;
	xor.b32  	%r92, %r91, %r90;
	cvt.rn.f32.u32 	%f51, %r92;
	fma.rn.f32 	%f52, %f51, 0f30800000, 0fC0000000;
	ld.global.u64 	%rd141, [%rd1];
	add.s64 	%rd142, %rd141, %rd245;
	st.f32 	[%rd142+-28], %f52;
	shr.u64 	%rd143, %rd140, 32;
	and.b64  	%rd144, %rd140, 4294967295;
	mad.lo.s64 	%rd145, %rd144, 4294883355, %rd143;
	cvt.u32.u64 	%r93, %rd140;
	cvt.u32.u64 	%r94, %rd143;
	xor.b32  	%r95, %r94, %r93;
	cvt.rn.f32.u32 	%f53, %r95;
	fma.rn.f32 	%f54, %f53, 0f30800000, 0fC0000000;
	ld.global.u64 	%rd146, [%rd1];
	add.s64 	%rd147, %rd146, %rd245;
	st.f32 	[%rd147+-24], %f54;
	shr.u64 	%rd148, %rd145, 32;
	and.b64  	%rd149, %rd145, 4294967295;
	mad.lo.s64 	%rd150, %rd149, 4294883355, %rd148;
	cvt.u32.u64 	%r96, %rd145;
	cvt.u32.u64 	%r97, %rd148;
	xor.b32  	%r98, %r97, %r96;
	cvt.rn.f32.u32 	%f55, %r98;
	fma.rn.f32 	%f56, %f55, 0f30800000, 0fC0000000;
	ld.global.u64 	%rd151, [%rd1];
	add.s64 	%rd152, %rd151, %rd245;
	st.f32 	[%rd152+-20], %f56;
	shr.u64 	%rd153, %rd150, 32;
	and.b64  	%rd154, %rd150, 4294967295;
	mad.lo.s64 	%rd155, %rd154, 4294883355, %rd153;
	cvt.u32.u64 	%r99, %rd150;
	cvt.u32.u64 	%r100, %rd153;
	xor.b32  	%r101, %r100, %r99;
	cvt.rn.f32.u32 	%f57, %r101;
	fma.rn.f32 	%f58, %f57, 0f30800000, 0fC0000000;
	ld.global.u64 	%rd156, [%rd1];
	add.s64 	%rd157, %rd156, %rd245;
	st.f32 	[%rd157+-16], %f58;
	shr.u64 	%rd158, %rd155, 32;
	and.b64  	%rd159, %rd155, 4294967295;
	mad.lo.s64 	%rd160, %rd159, 4294883355, %rd158;
	cvt.u32.u64 	%r102, %rd155;
	cvt.u32.u64 	%r103, %rd158;
	xor.b32  	%r104, %r103, %r102;
	cvt.rn.f32.u32 	%f59, %r104;
	fma.rn.f32 	%f60, %f59, 0f30800000, 0fC0000000;
	ld.global.u64 	%rd161, [%rd1];
	add.s64 	%rd162, %rd161, %rd245;
	st.f32 	[%rd162+-12], %f60;
	shr.u64 	%rd163, %rd160, 32;
	and.b64  	%rd164, %rd160, 4294967295;
	mad.lo.s64 	%rd165, %rd164, 4294883355, %rd163;
	cvt.u32.u64 	%r105, %rd160;
	cvt.u32.u64 	%r106, %rd163;
	xor.b32  	%r107, %r106, %r105;
	cvt.rn.f32.u32 	%f61, %r107;
	fma.rn.f32 	%f62, %f61, 0f30800000, 0fC0000000;
	ld.global.u64 	%rd166, [%rd1];
	add.s64 	%rd167, %rd166, %rd245;
	st.f32 	[%rd167+-8], %f62;
	shr.u64 	%rd168, %rd165, 32;
	and.b64  	%rd169, %rd165, 4294967295;
	mad.lo.s64 	%rd170, %rd169, 4294883355, %rd168;
	cvt.u32.u64 	%r108, %rd165;
	cvt.u32.u64 	%r109, %rd168;
	xor.b32  	%r110, %r109, %r108;
	cvt.rn.f32.u32 	%f63, %r110;
	fma.rn.f32 	%f64, %f63, 0f30800000, 0fC0000000;
	ld.global.u64 	%rd171, [%rd1];
	add.s64 	%rd172, %rd171, %rd245;
	st.f32 	[%rd172+-4], %f64;
	shr.u64 	%rd173, %rd170, 32;
	and.b64  	%rd174, %rd170, 4294967295;
	mad.lo.s64 	%rd253, %rd174, 4294883355, %rd173;
	cvt.u32.u64 	%r111, %rd170;
	cvt.u32.u64 	%r112, %rd173;
	xor.b32  	%r113, %r112, %r111;
	cvt.rn.f32.u32 	%f65, %r113;
	fma.rn.f32 	%f66, %f65, 0f30800000, 0fC0000000;
	ld.global.u64 	%rd175, [%rd1];
	add.s64 	%rd176, %rd175, %rd245;
	st.f32 	[%rd176], %f66;
	add.s32 	%r199, %r199, 8;
	add.s64 	%rd245, %rd245, 32;
	setp.ne.s32 	%p14, %r199, 0;
	@%p14 bra 	$L__BB0_16;
$L__BB0_17:
	setp.eq.s32 	%p15, %r12, 0;
	@%p15 bra 	$L__BB0_25;
	and.b32  	%r20, %r2, 3;
	setp.lt.u32 	%p16, %r12, 4;
	@%p16 bra 	$L__BB0_20;
	shr.u64 	%rd178, %rd253, 32;
	and.b64  	%rd179, %rd253, 4294967295;
	mad.lo.s64 	%rd180, %rd179, 4294883355, %rd178;
	cvt.u32.u64 	%r114, %rd253;
	cvt.u32.u64 	%r115, %rd178;
	xor.b32  	%r116, %r115, %r114;
	cvt.rn.f32.u32 	%f67, %r116;
	fma.rn.f32 	%f68, %f67, 0f30800000, 0fC0000000;
	ld.global.u64 	%rd181, [%rd1];
	mul.lo.s64 	%rd182, %rd3, 56;
	add.s64 	%rd183, %rd181, %rd182;
	mul.wide.u32 	%rd184, %r200, 4;
	add.s64 	%rd185, %rd183, %rd184;
	st.f32 	[%rd185+16], %f68;
	shr.u64 	%rd186, %rd180, 32;
	and.b64  	%rd187, %rd180, 4294967295;
	mad.lo.s64 	%rd188, %rd187, 4294883355, %rd186;
	cvt.u32.u64 	%r117, %rd180;
	cvt.u32.u64 	%r118, %rd186;
	xor.b32  	%r119, %r118, %r117;
	cvt.rn.f32.u32 	%f69, %r119;
	fma.rn.f32 	%f70, %f69, 0f30800000, 0fC0000000;
	ld.global.u64 	%rd189, [%rd1];
	add.s64 	%rd190, %rd189, %rd182;
	add.s64 	%rd191, %rd190, %rd184;
	st.f32 	[%rd191+20], %f70;
	shr.u64 	%rd192, %rd188, 32;
	and.b64  	%rd193, %rd188, 4294967295;
	mad.lo.s64 	%rd194, %rd193, 4294883355, %rd192;
	cvt.u32.u64 	%r120, %rd188;
	cvt.u32.u64 	%r121, %rd192;
	xor.b32  	%r122, %r121, %r120;
	cvt.rn.f32.u32 	%f71, %r122;
	fma.rn.f32 	%f72, %f71, 0f30800000, 0fC0000000;
	ld.global.u64 	%rd195, [%rd1];
	add.s64 	%rd196, %rd195, %rd182;
	add.s64 	%rd197, %rd196, %rd184;
	st.f32 	[%rd197+24], %f72;
	shr.u64 	%rd198, %rd194, 32;
	and.b64  	%rd199, %rd194, 4294967295;
	mad.lo.s64 	%rd253, %rd199, 4294883355, %rd198;
	cvt.u32.u64 	%r123, %rd194;
	cvt.u32.u64 	%r124, %rd198;
	xor.b32  	%r125, %r124, %r123;
	cvt.rn.f32.u32 	%f73, %r125;
	fma.rn.f32 	%f74, %f73, 0f30800000, 0fC0000000;
	ld.global.u64 	%rd200, [%rd1];
	add.s64 	%rd201, %rd200, %rd182;
	add.s64 	%rd202, %rd201, %rd184;
	st.f32 	[%rd202+28], %f74;
	add.s32 	%r200, %r200, 4;
$L__BB0_20:
	setp.eq.s32 	%p17, %r20, 0;
	@%p17 bra 	$L__BB0_25;
	setp.eq.s32 	%p18, %r20, 1;
	@%p18 bra 	$L__BB0_23;
	shr.u64 	%rd204, %rd253, 32;
	and.b64  	%rd205, %rd253, 4294967295;
	mad.lo.s64 	%rd206, %rd205, 4294883355, %rd204;
	cvt.u32.u64 	%r126, %rd253;
	cvt.u32.u64 	%r127, %rd204;
	xor.b32  	%r128, %r127, %r126;
	cvt.rn.f32.u32 	%f75, %r128;
	fma.rn.f32 	%f76, %f75, 0f30800000, 0fC0000000;
	ld.global.u64 	%rd207, [%rd1];
	mul.lo.s64 	%rd208, %rd3, 56;
	add.s64 	%rd209, %rd207, %rd208;
	mul.wide.u32 	%rd210, %r200, 4;
	add.s64 	%rd211, %rd209, %rd210;
	st.f32 	[%rd211+16], %f76;
	shr.u64 	%rd212, %rd206, 32;
	and.b64  	%rd213, %rd206, 4294967295;
	mad.lo.s64 	%rd253, %rd213, 4294883355, %rd212;
	cvt.u32.u64 	%r129, %rd206;
	cvt.u32.u64 	%r130, %rd212;
	xor.b32  	%r131, %r130, %r129;
	cvt.rn.f32.u32 	%f77, %r131;
	fma.rn.f32 	%f78, %f77, 0f30800000, 0fC0000000;
	ld.global.u64 	%rd214, [%rd1];
	add.s64 	%rd215, %rd214, %rd208;
	add.s64 	%rd216, %rd215, %rd210;
	st.f32 	[%rd216+20], %f78;
	add.s32 	%r200, %r200, 2;
$L__BB0_23:
	and.b32  	%r132, %r2, 1;
	setp.eq.b32 	%p19, %r132, 1;
	not.pred 	%p20, %p19;
	@%p20 bra 	$L__BB0_25;
	shr.u64 	%rd217, %rd253, 32;
	and.b64  	%rd218, %rd253, 4294967295;
	mad.lo.s64 	%rd36, %rd218, 4294883355, %rd217;
	cvt.u32.u64 	%r133, %rd253;
	cvt.u32.u64 	%r134, %rd217;
	xor.b32  	%r135, %r134, %r133;
	cvt.rn.f32.u32 	%f79, %r135;
	fma.rn.f32 	%f80, %f79, 0f30800000, 0fC0000000;
	ld.global.u64 	%rd219, [%rd1];
	mad.lo.s64 	%rd220, %rd3, 56, %rd219;
	mul.wide.u32 	%rd221, %r200, 4;
	add.s64 	%rd222, %rd220, %rd221;
	st.f32 	[%rd222+16], %f80;
	mov.u64 	%rd253, %rd36;
$L__BB0_25:
	mul.lo.s64 	%rd223, %rd3, 56;
	add.s64 	%rd38, %rd4, %rd223;
	setp.lt.s32 	%p21, %r2, 1;
	ld.global.u64 	%rd224, [%rd1];
	add.s64 	%rd225, %rd224, %rd223;
	st.u32 	[%rd225+12], %r2;
	ld.global.u64 	%rd226, [%rd1];
	add.s64 	%rd227, %rd226, %rd223;
	st.u32 	[%rd227], %r2;
	ld.local.u32 	%r136, [%rd2+4];
	add.s64 	%rd255, %rd2, 8;
	ld.local.f32 	%f82, [%rd2+8];
	st.v2.u32 	[%rd38+24], {%r2, %r136};
	st.f32 	[%rd38+32], %f82;
	mov.f32 	%f96, 0f00000000;
	@%p21 bra 	$L__BB0_63;
	mov.f64 	%fd42, 0d4000000000000000;
	{
	.reg .b32 %temp; 
	mov.b64 	{%temp, %r25}, %fd42;
	}
	and.b32  	%r26, %r25, 2146435072;
	setp.eq.s32 	%p22, %r26, 1062207488;
	setp.lt.s32 	%p23, %r25, 0;
	selp.b32 	%r27, 0, 2146435072, %p23;
	and.b32  	%r137, %r25, 2147483647;
	setp.ne.s32 	%p24, %r137, 1071644672;
	and.pred  	%p1, %p22, %p24;
	or.b32  	%r28, %r27, -2147483648;
	setp.eq.s32 	%p25, %r2, 1;
	mov.b64 	%rd256, 0;
	mov.f64 	%fd111, 0d0000000000000000;
	mov.f64 	%fd112, %fd111;
	@%p25 bra 	$L__BB0_50;
	mov.u64 	%rd230, target_pos_shared;
	add.s64 	%rd254, %rd230, 8;
	and.b32  	%r138, %r2, 2147483646;
	neg.s32 	%r203, %r138;
	mov.f32 	%f94, 0f00000000;
	mov.f32 	%f95, %f94;
$L__BB0_28:
	setp.lt.s32 	%p26, %r25, 0;
	setp.eq.s32 	%p27, %r26, 1062207488;
	ld.local.f32 	%f3, [%rd255+-4];
	ld.global.f32 	%f85, [%rd254+-4];
	sub.f32 	%f4, %f3, %f85;
	cvt.f64.f32 	%fd1, %f4;
	{
	.reg .b32 %temp; 
	mov.b64 	{%temp, %r31}, %fd1;
	}
	abs.f64 	%fd2, %fd1;
	{ // callseq 0, 0
	.param .b64 param0;
	st.param.f64 	[param0], %fd2;
	.param .b64 retval0;
	call.uni (retval0), 
	__internal_accurate_pow, 
	(
	param0
	);
	ld.param.f64 	%fd43, [retval0];
	} // callseq 0
	setp.lt.s32 	%p29, %r31, 0;
	neg.f64 	%fd45, %fd43;
	selp.f64 	%fd46, %fd45, %fd43, %p27;
	selp.f64 	%fd47, %fd46, %fd43, %p29;
	setp.eq.f32 	%p30, %f4, 0f00000000;
	selp.b32 	%r139, %r31, 0, %p27;
	or.b32  	%r140, %r139, 2146435072;
	selp.b32 	%r141, %r140, %r139, %p26;
	mov.b32 	%r142, 0;
	mov.b64 	%fd48, {%r142, %r141};
	selp.f64 	%fd107, %fd48, %fd47, %p30;
	add.f64 	%fd49, %fd1, 0d4000000000000000;
	{
	.reg .b32 %temp; 
	mov.b64 	{%temp, %r143}, %fd49;
	}
	and.b32  	%r144, %r143, 2146435072;
	setp.ne.s32 	%p31, %r144, 2146435072;
	@%p31 bra 	$L__BB0_33;
	setp.num.f32 	%p32, %f4, %f4;
	@%p32 bra 	$L__BB0_31;
	mov.f64 	%fd50, 0d4000000000000000;
	add.rn.f64 	%fd107, %fd1, %fd50;
	bra.uni 	$L__BB0_33;
$L__BB0_31:
	setp.neu.f64 	%p33, %fd2, 0d7FF0000000000000;
	@%p33 bra 	$L__BB0_33;
	setp.lt.s32 	%p34, %r31, 0;
	selp.b32 	%r145, %r28, %r27, %p1;
	selp.b32 	%r146, %r145, %r27, %p34;
	mov.b32 	%r147, 0;
	mov.b64 	%fd107, {%r147, %r146};
$L__BB0_33:
	setp.lt.s32 	%p35, %r25, 0;
	setp.eq.s32 	%p36, %r26, 1062207488;
	setp.eq.f32 	%p38, %f4, 0f3F800000;
	selp.f64 	%fd51, 0d3FF0000000000000, %fd107, %p38;
	cvt.f64.f32 	%fd52, %f95;
	add.f64 	%fd53, %fd51, %fd52;
	cvt.rn.f32.f64 	%f5, %fd53;
	cvt.f64.f32 	%fd7, %f3;
	{
	.reg .b32 %temp; 
	mov.b64 	{%temp, %r32}, %fd7;
	}
	abs.f64 	%fd8, %fd7;
	{ // callseq 1, 0
	.param .b64 param0;
	st.param.f64 	[param0], %fd8;
	.param .b64 retval0;
	call.uni (retval0), 
	__internal_accurate_pow, 
	(
	param0
	);
	ld.param.f64 	%fd54, [retval0];
	} // callseq 1
	setp.lt.s32 	%p39, %r32, 0;
	neg.f64 	%fd56, %fd54;
	selp.f64 	%fd57, %fd56, %fd54, %p36;
	selp.f64 	%fd58, %fd57, %fd54, %p39;
	setp.eq.f32 	%p40, %f3, 0f00000000;
	selp.b32 	%r148, %r32, 0, %p36;
	or.b32  	%r149, %r148, 2146435072;
	selp.b32 	%r150, %r149, %r148, %p35;
	mov.b32 	%r151, 0;
	mov.b64 	%fd59, {%r151, %r150};
	selp.f64 	%fd108, %fd59, %fd58, %p40;
	add.f64 	%fd60, %fd7, 0d4000000000000000;
	{
	.reg .b32 %temp; 
	mov.b64 	{%temp, %r152}, %fd60;
	}
	and.b32  	%r153, %r152, 2146435072;
	setp.ne.s32 	%p41, %r153, 2146435072;
	@%p41 bra 	$L__BB0_38;
	setp.num.f32 	%p42, %f3, %f3;
	@%p42 bra 	$L__BB0_36;
	mov.f64 	%fd61, 0d4000000000000000;
	add.rn.f64 	%fd108, %fd7, %fd61;
	bra.uni 	$L__BB0_38;
$L__BB0_36:
	setp.neu.f64 	%p43, %fd8, 0d7FF0000000000000;
	@%p43 bra 	$L__BB0_38;
	setp.lt.s32 	%p44, %r32, 0;
	selp.b32 	%r154, %r28, %r27, %p1;
	selp.b32 	%r155, %r154, %r27, %p44;
	mov.b32 	%r156, 0;
	mov.b64 	%fd108, {%r156, %r155};
$L__BB0_38:
	setp.lt.s32 	%p45, %r25, 0;
	setp.eq.s32 	%p46, %r26, 1062207488;
	setp.eq.f32 	%p48, %f3, 0f3F800000;
	selp.f64 	%fd62, 0d3FF0000000000000, %fd108, %p48;
	cvt.f64.f32 	%fd63, %f94;
	add.f64 	%fd64, %fd62, %fd63;
	cvt.rn.f32.f64 	%f6, %fd64;
	ld.local.f32 	%f7, [%rd255];
	ld.global.f32 	%f86, [%rd254];
	sub.f32 	%f8, %f7, %f86;
	cvt.f64.f32 	%fd13, %f8;
	{
	.reg .b32 %temp; 
	mov.b64 	{%temp, %r33}, %fd13;
	}
	abs.f64 	%fd14, %fd13;
	{ // callseq 2, 0
	.param .b64 param0;
	st.param.f64 	[param0], %fd14;
	.param .b64 retval0;
	call.uni (retval0), 
	__internal_accurate_pow, 
	(
	param0
	);
	ld.param.f64 	%fd65, [retval0];
	} // callseq 2
	setp.lt.s32 	%p49, %r33, 0;
	neg.f64 	%fd67, %fd65;
	selp.f64 	%fd68, %fd67, %fd65, %p46;
	selp.f64 	%fd69, %fd68, %fd65, %p49;
	setp.eq.f32 	%p50, %f8, 0f00000000;
	selp.b32 	%r157, %r33, 0, %p46;
	or.b32  	%r158, %r157, 2146435072;
	selp.b32 	%r159, %r158, %r157, %p45;
	mov.b32 	%r160, 0;
	mov.b64 	%fd70, {%r160, %r159};
	selp.f64 	%fd109, %fd70, %fd69, %p50;
	add.f64 	%fd71, %fd13, 0d4000000000000000;
	{
	.reg .b32 %temp; 
	mov.b64 	{%temp, %r161}, %fd71;
	}
	and.b32  	%r162, %r161, 2146435072;
	setp.ne.s32 	%p51, %r162, 2146435072;
	@%p51 bra 	$L__BB0_43;
	setp.nan.f32 	%p52, %f8, %f8;
	@%p52 bra 	$L__BB0_42;
	setp.neu.f64 	%p53, %fd14, 0d7FF0000000000000;
	@%p53 bra 	$L__BB0_43;
	setp.lt.s32 	%p54, %r33, 0;
	selp.b32 	%r163, %r28, %r27, %p1;
	selp.b32 	%r164, %r163, %r27, %p54;
	mov.b32 	%r165, 0;
	mov.b64 	%fd109, {%r165, %r164};
	bra.uni 	$L__BB0_43;
$L__BB0_42:
	mov.f64 	%fd72, 0d4000000000000000;
	add.rn.f64 	%fd109, %fd13, %fd72;
$L__BB0_43:
	setp.lt.s32 	%p55, %r25, 0;
	setp.eq.s32 	%p56, %r26, 1062207488;
	setp.eq.f32 	%p58, %f8, 0f3F800000;
	selp.f64 	%fd73, 0d3FF0000000000000, %fd109, %p58;
	cvt.f64.f32 	%fd74, %f5;
	add.f64 	%fd75, %fd73, %fd74;
	cvt.rn.f32.f64 	%f95, %fd75;
	cvt.f64.f32 	%fd19, %f7;
	{
	.reg .b32 %temp; 
	mov.b64 	{%temp, %r34}, %fd19;
	}
	abs.f64 	%fd20, %fd19;
	{ // callseq 3, 0
	.param .b64 param0;
	st.param.f64 	[param0], %fd20;
	.param .b64 retval0;
	call.uni (retval0), 
	__internal_accurate_pow, 
	(
	param0
	);
	ld.param.f64 	%fd76, [retval0];
	} // callseq 3
	setp.lt.s32 	%p59, %r34, 0;
	neg.f64 	%fd78, %fd76;
	selp.f64 	%fd79, %fd78, %fd76, %p56;
	selp.f64 	%fd80, %fd79, %fd76, %p59;
	setp.eq.f32 	%p60, %f7, 0f00000000;
	selp.b32 	%r166, %r34, 0, %p56;
	or.b32  	%r167, %r166, 2146435072;
	selp.b32 	%r168, %r167, %r166, %p55;
	mov.b32 	%r169, 0;
	mov.b64 	%fd81, {%r169, %r168};
	selp.f64 	%fd110, %fd81, %fd80, %p60;
	add.f64 	%fd82, %fd19, 0d4000000000000000;
	{
	.reg .b32 %temp; 
	mov.b64 	{%temp, %r170}, %fd82;
	}
	and.b32  	%r171, %r170, 2146435072;
	setp.ne.s32 	%p61, %r171, 2146435072;
	@%p61 bra 	$L__BB0_48;
	setp.nan.f32 	%p62, %f7, %f7;
	@%p62 bra 	$L__BB0_47;
	setp.neu.f64 	%p63, %fd20, 0d7FF0000000000000;
	@%p63 bra 	$L__BB0_48;
	setp.lt.s32 	%p64, %r34, 0;
	selp.b32 	%r172, %r28, %r27, %p1;
	selp.b32 	%r173, %r172, %r27, %p64;
	mov.b32 	%r174, 0;
	mov.b64 	%fd110, {%r174, %r173};
	bra.uni 	$L__BB0_48;
$L__BB0_47:
	mov.f64 	%fd83, 0d4000000000000000;
	add.rn.f64 	%fd110, %fd19, %fd83;
$L__BB0_48:
	setp.eq.f32 	%p65, %f7, 0f3F800000;
	selp.f64 	%fd84, 0d3FF0000000000000, %fd110, %p65;
	cvt.f64.f32 	%fd85, %f6;
	add.f64 	%fd86, %fd84, %fd85;
	cvt.rn.f32.f64 	%f94, %fd86;
	add.s32 	%r203, %r203, 2;
	add.s64 	%rd255, %rd255, 8;
	add.s64 	%rd254, %rd254, 8;
	setp.ne.s32 	%p66, %r203, 0;
	@%p66 bra 	$L__BB0_28;
	cvt.u64.u32 	%rd256, %r138;
	cvt.f64.f32 	%fd112, %f95;
	cvt.f64.f32 	%fd111, %f94;
$L__BB0_50:
	and.b32  	%r176, %r2, 1;
	setp.eq.b32 	%p67, %r176, 1;
	not.pred 	%p68, %p67;
	@%p68 bra 	$L__BB0_62;
	setp.lt.s32 	%p69, %r25, 0;
	setp.eq.s32 	%p70, %r26, 1062207488;
	shl.b64 	%rd231, %rd256, 2;
	add.s64 	%rd232, %rd2, %rd231;
	ld.local.f32 	%f13, [%rd232+4];
	mov.u64 	%rd233, target_pos_shared;
	add.s64 	%rd234, %rd233, %rd231;
	ld.global.f32 	%f87, [%rd234+4];
	sub.f32 	%f14, %f13, %f87;
	cvt.f64.f32 	%fd29, %f14;
	{
	.reg .b32 %temp; 
	mov.b64 	{%temp, %r36}, %fd29;
	}
	abs.f64 	%fd30, %fd29;
	{ // callseq 4, 0
	.param .b64 param0;
	st.param.f64 	[param0], %fd30;
	.param .b64 retval0;
	call.uni (retval0), 
	__internal_accurate_pow, 
	(
	param0
	);
	ld.param.f64 	%fd87, [retval0];
	} // callseq 4
	setp.lt.s32 	%p72, %r36, 0;
	neg.f64 	%fd89, %fd87;
	selp.f64 	%fd90, %fd89, %fd87, %p70;
	selp.f64 	%fd91, %fd90, %fd87, %p72;
	setp.eq.f32 	%p73, %f14, 0f00000000;
	selp.b32 	%r177, %r36, 0, %p70;
	or.b32  	%r178, %r177, 2146435072;
	selp.b32 	%r179, %r178, %r177, %p69;
	mov.b32 	%r180, 0;
	mov.b64 	%fd92, {%r180, %r179};
	selp.f64 	%fd113, %fd92, %fd91, %p73;
	add.f64 	%fd93, %fd29, 0d4000000000000000;
	{
	.reg .b32 %temp; 
	mov.b64 	{%temp, %r181}, %fd93;
	}
	and.b32  	%r182, %r181, 2146435072;
	setp.ne.s32 	%p74, %r182, 2146435072;
	@%p74 bra 	$L__BB0_56;
	setp.nan.f32 	%p75, %f14, %f14;
	@%p75 bra 	$L__BB0_55;
	setp.neu.f64 	%p76, %fd30, 0d7FF0000000000000;
	@%p76 bra 	$L__BB0_56;
	setp.lt.s32 	%p77, %r36, 0;
	selp.b32 	%r183, %r28, %r27, %p1;
	selp.b32 	%r184, %r183, %r27, %p77;
	mov.b32 	%r185, 0;
	mov.b64 	%fd113, {%r185, %r184};
	bra.uni 	$L__BB0_56;
$L__BB0_55:
	mov.f64 	%fd94, 0d4000000000000000;
	add.rn.f64 	%fd113, %fd29, %fd94;
$L__BB0_56:
	setp.lt.s32 	%p78, %r25, 0;
	setp.eq.s32 	%p79, %r26, 1062207488;
	setp.eq.f32 	%p81, %f14, 0f3F800000;
	selp.f64 	%fd95, 0d3FF0000000000000, %fd113, %p81;
	add.f64 	%fd96, %fd95, %fd112;
	cvt.rn.f32.f64 	%f95, %fd96;
	cvt.f64.f32 	%fd35, %f13;
	{
	.reg .b32 %temp; 
	mov.b64 	{%temp, %r37}, %fd35;
	}
	abs.f64 	%fd36, %fd35;
	{ // callseq 5, 0
	.param .b64 param0;
	st.param.f64 	[param0], %fd36;
	.param .b64 retval0;
	call.uni (retval0), 
	__internal_accurate_pow, 
	(
	param0
	);
	ld.param.f64 	%fd97, [retval0];
	} // callseq 5
	setp.lt.s32 	%p82, %r37, 0;
	neg.f64 	%fd99, %fd97;
	selp.f64 	%fd100, %fd99, %fd97, %p79;
	selp.f64 	%fd101, %fd100, %fd97, %p82;
	setp.eq.f32 	%p83, %f13, 0f00000000;
	selp.b32 	%r186, %r37, 0, %p79;
	or.b32  	%r187, %r186, 2146435072;
	selp.b32 	%r188, %r187, %r186, %p78;
	mov.b32 	%r189, 0;
	mov.b64 	%fd102, {%r189, %r188};
	selp.f64 	%fd114, %fd102, %fd101, %p83;
	add.f64 	%fd103, %fd35, 0d4000000000000000;
	{
	.reg .b32 %temp; 
	mov.b64 	{%temp, %r190}, %fd103;
	}
	and.b32  	%r191, %r190, 2146435072;
	setp.ne.s32 	%p84, %r191, 2146435072;
	@%p84 bra 	$L__BB0_61;
	setp.nan.f32 	%p85, %f13, %f13;
	@%p85 bra 	$L__BB0_60;
	setp.neu.f64 	%p86, %fd36, 0d7FF0000000000000;
	@%p86 bra 	$L__BB0_61;
	setp.lt.s32 	%p87, %r37, 0;
	selp.b32 	%r192, %r28, %r27, %p1;
	selp.b32 	%r193, %r192, %r27, %p87;
	mov.b32 	%r194, 0;
	mov.b64 	%fd114, {%r194, %r193};
	bra.uni 	$L__BB0_61;
$L__BB0_60:
	mov.f64 	%fd104, 0d4000000000000000;
	add.rn.f64 	%fd114, %fd35, %fd104;
$L__BB0_61:
	setp.eq.f32 	%p88, %f13, 0f3F800000;
	selp.f64 	%fd105, 0d3FF0000000000000, %fd114, %p88;
	add.f64 	%fd106, %fd105, %fd111;
	cvt.rn.f32.f64 	%f94, %fd106;
$L__BB0_62:
	fma.rn.f32 	%f88, %f94, 0f42C80000, 0f3F800000;
	mul.f32 	%f96, %f88, %f95;
$L__BB0_63:
	div.rn.f32 	%f89, %f96, 0f41200000;
	st.f32 	[%rd38+40], %f89;
	st.f32 	[%rd38+36], %f89;
	st.u64 	[%rd38+48], %rd253;
$L__BB0_64:
	ret;

}
	// .globl	_Z7new_velP14ParticleSystem
.visible .entry _Z7new_velP14ParticleSystem(
	.param .u64 .ptr .align 1 _Z7new_velP14ParticleSystem_param_0
)
{
	.reg .pred 	%p<4>;
	.reg .b32 	%r<15>;
	.reg .b32 	%f<16>;
	.reg .b64 	%rd<17>;

	ld.param.u64 	%rd3, [_Z7new_velP14ParticleSystem_param_0];
	cvta.to.global.u64 	%rd1, %rd3;
	mov.u32 	%r2, %ctaid.x;
	mov.u32 	%r3, %ntid.x;
	mov.u32 	%r4, %tid.x;
	mad.lo.s32 	%r1, %r2, %r3, %r4;
	ld.global.u32 	%r5, [%rd1+32];
	setp.ge.s32 	%p1, %r1, %r5;
	@%p1 bra 	$L__BB1_5;
	mov.u32 	%r6, %tid.y;
	ld.global.u64 	%rd4, [%rd1];
	cvta.to.global.u64 	%rd5, %rd4;
	mul.wide.s32 	%rd6, %r1, 56;
	add.s64 	%rd7, %rd5, %rd6;
	ld.global.u64 	%rd8, [%rd7+48];
	shr.u64 	%rd9, %rd8, 32;
	and.b64  	%rd10, %rd8, 4294967295;
	mad.lo.s64 	%rd11, %rd10, 4294883355, %rd9;
	cvt.u32.u64 	%r7, %rd8;
	cvt.u32.u64 	%r8, %rd9;
	xor.b32  	%r9, %r8, %r7;
	cvt.rn.f32.u32 	%f2, %r9;
	fma.rn.f32 	%f3, %f2, 0f2F800000, 0f00000000;
	shr.u64 	%rd12, %rd11, 32;
	and.b64  	%rd13, %rd11, 4294967295;
	mad.lo.s64 	%rd14, %rd13, 4294883355, %rd12;
	st.global.u64 	[%rd7+48], %rd14;
	cvt.u32.u64 	%r10, %rd11;
	cvt.u32.u64 	%r11, %rd12;
	xor.b32  	%r12, %r11, %r10;
	cvt.rn.f32.u32 	%f4, %r12;
	fma.rn.f32 	%f5, %f4, 0f2F800000, 0f00000000;
	mul.wide.u32 	%rd15, %r6, 4;
	add.s64 	%rd2, %rd7, %rd15;
	ld.global.f32 	%f6, [%rd2+28];
	ld.global.f32 	%f7, [%rd2+4];
	sub.f32 	%f8, %f6, %f7;
	add.s64 	%rd16, %rd1, %rd15;
	ld.global.f32 	%f9, [%rd16+24];
	sub.f32 	%f10, %f9, %f7;
	ld.global.f32 	%f11, [%rd2+16];
	add.f32 	%f12, %f3, %f3;
	mul.f32 	%f13, %f8, %f12;
	fma.rn.f32 	%f14, %f11, 0f3F666666, %f13;
	add.f32 	%f15, %f5, %f5;
	fma.rn.f32 	%f1, %f10, %f15, %f14;
	st.global.f32 	[%rd2+16], %f1;
	setp.leu.f32 	%p2, %f1, 0f40000000;
	@%p2 bra 	$L__BB1_3;
	mov.b32 	%r14, 1073741824;
	st.global.u32 	[%rd2+16], %r14;
	bra.uni 	$L__BB1_5;
$L__BB1_3:
	setp.geu.f32 	%p3, %f1, 0fC0000000;
	@%p3 bra 	$L__BB1_5;
	mov.b32 	%r13, -1073741824;
	st.global.u32 	[%rd2+16], %r13;
$L__BB1_5:
	ret;

}
	// .globl	_Z7new_posP14ParticleSystem
.visible .entry _Z7new_posP14ParticleSystem(
	.param .u64 .ptr .align 1 _Z7new_posP14ParticleSystem_param_0
)
{
	.reg .pred 	%p<31>;
	.reg .b32 	%r<39>;
	.reg .b32 	%f<25>;
	.reg .b64 	%rd<17>;
	.reg .b64 	%fd<38>;

	ld.param.u64 	%rd9, [_Z7new_posP14ParticleSystem_param_0];
	cvta.to.global.u64 	%rd1, %rd9;
	mov.u32 	%r11, %ctaid.x;
	mov.u32 	%r12, %ntid.x;
	mov.u32 	%r13, %tid.x;
	mad.lo.s32 	%r1, %r11, %r12, %r13;
	ld.global.u32 	%r14, [%rd1+32];
	setp.ge.s32 	%p2, %r1, %r14;
	@%p2 bra 	$L__BB2_21;
	ld.global.u64 	%rd2, [%rd1];
	mul.wide.s32 	%rd10, %r1, 56;
	add.s64 	%rd3, %rd2, %rd10;
	ld.u32 	%r2, [%rd3];
	setp.lt.s32 	%p3, %r2, 1;
	mov.f32 	%f24, 0f00000000;
	@%p3 bra 	$L__BB2_19;
	mov.f64 	%fd13, 0d4000000000000000;
	{
	.reg .b32 %temp; 
	mov.b64 	{%temp, %r3}, %fd13;
	}
	and.b32  	%r4, %r3, 2146435072;
	setp.eq.s32 	%p4, %r4, 1062207488;
	setp.lt.s32 	%p5, %r3, 0;
	selp.b32 	%r5, 0, 2146435072, %p5;
	and.b32  	%r16, %r3, 2147483647;
	setp.ne.s32 	%p6, %r16, 1071644672;
	and.pred  	%p1, %p4, %p6;
	or.b32  	%r6, %r5, -2147483648;
	add.s64 	%rd13, %rd10, %rd2;
	add.s64 	%rd16, %rd13, 16;
	mov.u64 	%rd14, target_pos_shared;
	add.s64 	%rd15, %rd14, 4;
	mov.b32 	%r38, 0;
	mov.f32 	%f21, 0f00000000;
	mov.f32 	%f22, %f21;
$L__BB2_3:
	ld.f32 	%f13, [%rd16];
	ld.f32 	%f14, [%rd16+-12];
	add.f32 	%f23, %f13, %f14;
	st.f32 	[%rd16+-12], %f23;
	setp.leu.f32 	%p7, %f23, 0f3F800000;
	@%p7 bra 	$L__BB2_5;
	mov.b32 	%r18, 1065353216;
	st.u32 	[%rd16+-12], %r18;
	mov.f32 	%f23, 0f3F800000;
	bra.uni 	$L__BB2_7;
$L__BB2_5:
	setp.geu.f32 	%p8, %f23, 0fBF800000;
	@%p8 bra 	$L__BB2_7;
	mov.b32 	%r17, -1082130432;
	st.u32 	[%rd16+-12], %r17;
	mov.f32 	%f23, 0fBF800000;
$L__BB2_7:
	setp.lt.s32 	%p9, %r3, 0;
	setp.eq.s32 	%p10, %r4, 1062207488;
	ld.global.f32 	%f17, [%rd15];
	sub.f32 	%f5, %f23, %f17;
	cvt.f64.f32 	%fd1, %f5;
	{
	.reg .b32 %temp; 
	mov.b64 	{%temp, %r8}, %fd1;
	}
	abs.f64 	%fd2, %fd1;
	{ // callseq 6, 0
	.param .b64 param0;
	st.param.f64 	[param0], %fd2;
	.param .b64 retval0;
	call.uni (retval0), 
	__internal_accurate_pow, 
	(
	param0
	);
	ld.param.f64 	%fd14, [retval0];
	} // callseq 6
	setp.lt.s32 	%p12, %r8, 0;
	neg.f64 	%fd16, %fd14;
	selp.f64 	%fd17, %fd16, %fd14, %p10;
	selp.f64 	%fd18, %fd17, %fd14, %p12;
	setp.eq.f32 	%p13, %f5, 0f00000000;
	selp.b32 	%r19, %r8, 0, %p10;
	or.b32  	%r20, %r19, 2146435072;
	selp.b32 	%r21, %r20, %r19, %p9;
	mov.b32 	%r22, 0;
	mov.b64 	%fd19, {%r22, %r21};
	selp.f64 	%fd36, %fd19, %fd18, %p13;
	add.f64 	%fd20, %fd1, 0d4000000000000000;
	{
	.reg .b32 %temp; 
	mov.b64 	{%temp, %r23}, %fd20;
	}
	and.b32  	%r24, %r23, 2146435072;
	setp.ne.s32 	%p14, %r24, 2146435072;
	@%p14 bra 	$L__BB2_12;
	setp.num.f32 	%p15, %f5, %f5;
	@%p15 bra 	$L__BB2_10;
	mov.f64 	%fd21, 0d4000000000000000;
	add.rn.f64 	%fd36, %fd1, %fd21;
	bra.uni 	$L__BB2_12;
$L__BB2_10:
	setp.neu.f64 	%p16, %fd2, 0d7FF0000000000000;
	@%p16 bra 	$L__BB2_12;
	setp.lt.s32 	%p17, %r8, 0;
	selp.b32 	%r25, %r6, %r5, %p1;
	selp.b32 	%r26, %r25, %r5, %p17;
	mov.b32 	%r27, 0;
	mov.b64 	%fd36, {%r27, %r26};
$L__BB2_12:
	setp.lt.s32 	%p18, %r3, 0;
	setp.eq.s32 	%p19, %r4, 1062207488;
	setp.eq.f32 	%p21, %f5, 0f3F800000;
	selp.f64 	%fd22, 0d3FF0000000000000, %fd36, %p21;
	cvt.f64.f32 	%fd23, %f22;
	add.f64 	%fd24, %fd22, %fd23;
	cvt.rn.f32.f64 	%f22, %fd24;
	cvt.f64.f32 	%fd7, %f23;
	{
	.reg .b32 %temp; 
	mov.b64 	{%temp, %r9}, %fd7;
	}
	abs.f64 	%fd8, %fd7;
	{ // callseq 7, 0
	.param .b64 param0;
	st.param.f64 	[param0], %fd8;
	.param .b64 retval0;
	call.uni (retval0), 
	__internal_accurate_pow, 
	(
	param0
	);
	ld.param.f64 	%fd25, [retval0];
	} // callseq 7
	setp.lt.s32 	%p22, %r9, 0;
	neg.f64 	%fd27, %fd25;
	selp.f64 	%fd28, %fd27, %fd25, %p19;
	selp.f64 	%fd29, %fd28, %fd25, %p22;
	setp.eq.f32 	%p23, %f23, 0f00000000;
	selp.b32 	%r28, %r9, 0, %p19;
	or.b32  	%r29, %r28, 2146435072;
	selp.b32 	%r30, %r29, %r28, %p18;
	mov.b32 	%r31, 0;
	mov.b64 	%fd30, {%r31, %r30};
	selp.f64 	%fd37, %fd30, %fd29, %p23;
	add.f64 	%fd31, %fd7, 0d4000000000000000;
	{
	.reg .b32 %temp; 
	mov.b64 	{%temp, %r32}, %fd31;
	}
	and.b32  	%r33, %r32, 2146435072;
	setp.ne.s32 	%p24, %r33, 2146435072;
	@%p24 bra 	$L__BB2_17;
	setp.num.f32 	%p25, %f23, %f23;
	@%p25 bra 	$L__BB2_15;
	mov.f64 	%fd32, 0d4000000000000000;
	add.rn.f64 	%fd37, %fd7, %fd32;
	bra.uni 	$L__BB2_17;
$L__BB2_15:
	setp.neu.f64 	%p26, %fd8, 0d7FF0000000000000;
	@%p26 bra 	$L__BB2_17;
	setp.lt.s32 	%p27, %r9, 0;
	selp.b32 	%r34, %r6, %r5, %p1;
	selp.b32 	%r35, %r34, %r5, %p27;
	mov.b32 	%r36, 0;
	mov.b64 	%fd37, {%r36, %r35};
$L__BB2_17:
	setp.eq.f32 	%p28, %f23, 0f3F800000;
	selp.f64 	%fd33, 0d3FF0000000000000, %fd37, %p28;
	cvt.f64.f32 	%fd34, %f21;
	add.f64 	%fd35, %fd33, %fd34;
	cvt.rn.f32.f64 	%f21, %fd35;
	add.s32 	%r38, %r38, 1;
	add.s64 	%rd16, %rd16, 4;
	add.s64 	%rd15, %rd15, 4;
	setp.lt.s32 	%p29, %r38, %r2;
	@%p29 bra 	$L__BB2_3;
	fma.rn.f32 	%f18, %f21, 0f42C80000, 0f3F800000;
	mul.f32 	%f24, %f18, %f22;
$L__BB2_19:
	div.rn.f32 	%f10, %f24, 0f41200000;
	st.f32 	[%rd3+40], %f10;
	ld.f32 	%f19, [%rd3+36];
	setp.geu.f32 	%p30, %f10, %f19;
	@%p30 bra 	$L__BB2_21;
	ld.u32 	%r37, [%rd3+4];
	ld.f32 	%f20, [%rd3+8];
	st.v2.u32 	[%rd3+24], {%r2, %r37};
	st.v2.f32 	[%rd3+32], {%f20, %f10};
$L__BB2_21:
	ret;

}
	// .globl	_Z16find_min_fitnessP14ParticleSystem
.visible .entry _Z16find_min_fitnessP14ParticleSystem(
	.param .u64 .ptr .align 1 _Z16find_min_fitnessP14ParticleSystem_param_0
)
{
	.reg .pred 	%p<40>;
	.reg .b32 	%r<103>;
	.reg .b32 	%f<88>;
	.reg .b64 	%rd<25>;

	ld.param.u64 	%rd13, [_Z16find_min_fitnessP14ParticleSystem_param_0];
	cvta.to.global.u64 	%rd1, %rd13;
	ld.global.u32 	%r1, [%rd1+32];
	setp.lt.s32 	%p1, %r1, 1;
	ld.global.u64 	%rd2, [%rd1];
	mov.b64 	%rd24, 0;
	mov.f32 	%f86, 0f7F800000;
	@%p1 bra 	$L__BB3_14;
	cvta.to.global.u64 	%rd3, %rd2;
	and.b32  	%r2, %r1, 15;
	setp.lt.u32 	%p2, %r1, 16;
	mov.f32 	%f86, 0f7F800000;
	mov.b32 	%r102, 0;
	mov.u32 	%r95, %r102;
	@%p2 bra 	$L__BB3_4;
	and.b32  	%r95, %r1, 2147483632;
	add.s64 	%rd22, %rd3, 488;
	mov.f32 	%f86, 0f7F800000;
	mov.b32 	%r102, 0;
	mov.u32 	%r89, %r102;
$L__BB3_3:
	.pragma "nounroll";
	ld.global.f32 	%f21, [%rd22+-448];
	setp.lt.f32 	%p3, %f21, %f86;
	selp.f32 	%f22, %f21, %f86, %p3;
	selp.b32 	%r35, %r89, %r102, %p3;
	ld.global.f32 	%f23, [%rd22+-392];
	setp.lt.f32 	%p4, %f23, %f22;
	selp.f32 	%f24, %f23, %f22, %p4;
	add.s32 	%r36, %r89, 1;
	selp.b32 	%r37, %r36, %r35, %p4;
	ld.global.f32 	%f25, [%rd22+-336];
	setp.lt.f32 	%p5, %f25, %f24;
	selp.f32 	%f26, %f25, %f24, %p5;
	add.s32 	%r38, %r89, 2;
	selp.b32 	%r39, %r38, %r37, %p5;
	ld.global.f32 	%f27, [%rd22+-280];
	setp.lt.f32 	%p6, %f27, %f26;
	selp.f32 	%f28, %f27, %f26, %p6;
	add.s32 	%r40, %r89, 3;
	selp.b32 	%r41, %r40, %r39, %p6;
	ld.global.f32 	%f29, [%rd22+-224];
	setp.lt.f32 	%p7, %f29, %f28;
	selp.f32 	%f30, %f29, %f28, %p7;
	add.s32 	%r42, %r89, 4;
	selp.b32 	%r43, %r42, %r41, %p7;
	ld.global.f32 	%f31, [%rd22+-168];
	setp.lt.f32 	%p8, %f31, %f30;
	selp.f32 	%f32, %f31, %f30, %p8;
	add.s32 	%r44, %r89, 5;
	selp.b32 	%r45, %r44, %r43, %p8;
	ld.global.f32 	%f33, [%rd22+-112];
	setp.lt.f32 	%p9, %f33, %f32;
	selp.f32 	%f34, %f33, %f32, %p9;
	add.s32 	%r46, %r89, 6;
	selp.b32 	%r47, %r46, %r45, %p9;
	ld.global.f32 	%f35, [%rd22+-56];
	setp.lt.f32 	%p10, %f35, %f34;
	selp.f32 	%f36, %f35, %f34, %p10;
	add.s32 	%r48, %r89, 7;
	selp.b32 	%r49, %r48, %r47, %p10;
	ld.global.f32 	%f37, [%rd22];
	setp.lt.f32 	%p11, %f37, %f36;
	selp.f32 	%f38, %f37, %f36, %p11;
	add.s32 	%r50, %r89, 8;
	selp.b32 	%r51, %r50, %r49, %p11;
	ld.global.f32 	%f39, [%rd22+56];
	setp.lt.f32 	%p12, %f39, %f38;
	selp.f32 	%f40, %f39, %f38, %p12;
	add.s32 	%r52, %r89, 9;
	selp.b32 	%r53, %r52, %r51, %p12;
	ld.global.f32 	%f41, [%rd22+112];
	setp.lt.f32 	%p13, %f41, %f40;
	selp.f32 	%f42, %f41, %f40, %p13;
	add.s32 	%r54, %r89, 10;
	selp.b32 	%r55, %r54, %r53, %p13;
	ld.global.f32 	%f43, [%rd22+168];
	setp.lt.f32 	%p14, %f43, %f42;
	selp.f32 	%f44, %f43, %f42, %p14;
	add.s32 	%r56, %r89, 11;
	selp.b32 	%r57, %r56, %r55, %p14;
	ld.global.f32 	%f45, [%rd22+224];
	setp.lt.f32 	%p15, %f45, %f44;
	selp.f32 	%f46, %f45, %f44, %p15;
	add.s32 	%r58, %r89, 12;
	selp.b32 	%r59, %r58, %r57, %p15;
	ld.global.f32 	%f47, [%rd22+280];
	setp.lt.f32 	%p16, %f47, %f46;
	selp.f32 	%f48, %f47, %f46, %p16;
	add.s32 	%r60, %r89, 13;
	selp.b32 	%r61, %r60, %r59, %p16;
	ld.global.f32 	%f49, [%rd22+336];
	setp.lt.f32 	%p17, %f49, %f48;
	selp.f32 	%f50, %f49, %f48, %p17;
	add.s32 	%r62, %r89, 14;
	selp.b32 	%r63, %r62, %r61, %p17;
	ld.global.f32 	%f51, [%rd22+392];
	setp.lt.f32 	%p18, %f51, %f50;
	selp.f32 	%f86, %f51, %f50, %p18;
	add.s32 	%r64, %r89, 15;
	selp.b32 	%r102, %r64, %r63, %p18;
	add.s64 	%rd22, %rd22, 896;
	add.s32 	%r89, %r89, 16;
	setp.ne.s32 	%p19, %r89, %r95;
	@%p19 bra 	$L__BB3_3;
$L__BB3_4:
	setp.eq.s32 	%p20, %r2, 0;
	@%p20 bra 	$L__BB3_13;
	and.b32  	%r11, %r1, 7;
	setp.lt.u32 	%p21, %r2, 8;
	@%p21 bra 	$L__BB3_7;
	mul.wide.u32 	%rd14, %r95, 56;
	add.s64 	%rd15, %rd3, %rd14;
	ld.global.f32 	%f53, [%rd15+40];
	setp.lt.f32 	%p22, %f53, %f86;
	selp.f32 	%f54, %f53, %f86, %p22;
	selp.b32 	%r66, %r95, %r102, %p22;
	add.s32 	%r67, %r95, 1;
	ld.global.f32 	%f55, [%rd15+96];
	setp.lt.f32 	%p23, %f55, %f54;
	selp.f32 	%f56, %f55, %f54, %p23;
	selp.b32 	%r68, %r67, %r66, %p23;
	add.s32 	%r69, %r95, 2;
	ld.global.f32 	%f57, [%rd15+152];
	setp.lt.f32 	%p24, %f57, %f56;
	selp.f32 	%f58, %f57, %f56, %p24;
	selp.b32 	%r70, %r69, %r68, %p24;
	add.s32 	%r71, %r95, 3;
	ld.global.f32 	%f59, [%rd15+208];
	setp.lt.f32 	%p25, %f59, %f58;
	selp.f32 	%f60, %f59, %f58, %p25;
	selp.b32 	%r72, %r71, %r70, %p25;
	add.s32 	%r73, %r95, 4;
	ld.global.f32 	%f61, [%rd15+264];
	setp.lt.f32 	%p26, %f61, %f60;
	selp.f32 	%f62, %f61, %f60, %p26;
	selp.b32 	%r74, %r73, %r72, %p26;
	add.s32 	%r75, %r95, 5;
	ld.global.f32 	%f63, [%rd15+320];
	setp.lt.f32 	%p27, %f63, %f62;
	selp.f32 	%f64, %f63, %f62, %p27;
	selp.b32 	%r76, %r75, %r74, %p27;
	add.s32 	%r77, %r95, 6;
	ld.global.f32 	%f65, [%rd15+376];
	setp.lt.f32 	%p28, %f65, %f64;
	selp.f32 	%f66, %f65, %f64, %p28;
	selp.b32 	%r78, %r77, %r76, %p28;
	add.s32 	%r79, %r95, 7;
	ld.global.f32 	%f67, [%rd15+432];
	setp.lt.f32 	%p29, %f67, %f66;
	selp.f32 	%f86, %f67, %f66, %p29;
	selp.b32 	%r102, %r79, %r78, %p29;
	add.s32 	%r95, %r95, 8;
$L__BB3_7:
	setp.eq.s32 	%p30, %r11, 0;
	@%p30 bra 	$L__BB3_13;
	and.b32  	%r17, %r1, 3;
	setp.lt.u32 	%p31, %r11, 4;
	@%p31 bra 	$L__BB3_10;
	mul.wide.u32 	%rd16, %r95, 56;
	add.s64 	%rd17, %rd3, %rd16;
	ld.global.f32 	%f69, [%rd17+40];
	setp.lt.f32 	%p32, %f69, %f86;
	selp.f32 	%f70, %f69, %f86, %p32;
	selp.b32 	%r81, %r95, %r102, %p32;
	add.s32 	%r82, %r95, 1;
	ld.global.f32 	%f71, [%rd17+96];
	setp.lt.f32 	%p33, %f71, %f70;
	selp.f32 	%f72, %f71, %f70, %p33;
	selp.b32 	%r83, %r82, %r81, %p33;
	add.s32 	%r84, %r95, 2;
	ld.global.f32 	%f73, [%rd17+152];
	setp.lt.f32 	%p34, %f73, %f72;
	selp.f32 	%f74, %f73, %f72, %p34;
	selp.b32 	%r85, %r84, %r83, %p34;
	add.s32 	%r86, %r95, 3;
	ld.global.f32 	%f75, [%rd17+208];
	setp.lt.f32 	%p35, %f75, %f74;
	selp.f32 	%f86, %f75, %f74, %p35;
	selp.b32 	%r102, %r86, %r85, %p35;
	add.s32 	%r95, %r95, 4;
$L__BB3_10:
	setp.eq.s32 	%p36, %r17, 0;
	@%p36 bra 	$L__BB3_13;
	mul.wide.u32 	%rd18, %r95, 56;
	add.s64 	%rd19, %rd18, %rd3;
	add.s64 	%rd23, %rd19, 40;
	neg.s32 	%r99, %r17;
$L__BB3_12:
	.pragma "nounroll";
	ld.global.f32 	%f76, [%rd23];
	setp.lt.f32 	%p37, %f76, %f86;
	selp.f32 	%f86, %f76, %f86, %p37;
	selp.b32 	%r102, %r95, %r102, %p37;
	add.s32 	%r95, %r95, 1;
	add.s64 	%rd23, %rd23, 56;
	add.s32 	%r99, %r99, 1;
	setp.ne.s32 	%p38, %r99, 0;
	@%p38 bra 	$L__BB3_12;
$L__BB3_13:
	cvt.u64.u32 	%rd24, %r102;
$L__BB3_14:
	st.global.f32 	[%rd1+44], %f86;
	cvta.to.global.u64 	%rd20, %rd2;
	mad.lo.s64 	%rd21, %rd24, 56, %rd20;
	ld.global.v2.u32 	{%r31, %r87}, [%rd21];
	mov.b32 	%f15, %r87;
	ld.global.f32 	%f16, [%rd21+8];
	st.global.v2.u32 	[%rd1+8], {%r31, %r87};
	st.global.f32 	[%rd1+16], %f16;
	ld.global.f32 	%f77, [%rd1+40];
	setp.geu.f32 	%p39, %f86, %f77;
	@%p39 bra 	$L__BB3_16;
	st.global.f32 	[%rd1+40], %f86;
	st.global.u32 	[%rd1+20], %r31;
	st.global.f32 	[%rd1+24], %f15;
	st.global.f32 	[%rd1+28], %f16;
$L__BB3_16:
	ret;

}
	// .globl	_Z25find_min_fitness_parallelP14ParticleSystemPfS1_PiS2_i
.visible .entry _Z25find_min_fitness_parallelP14ParticleSystemPfS1_PiS2_i(
	.param .u64 .ptr .align 1 _Z25find_min_fitness_parallelP14ParticleSystemPfS1_PiS2_i_param_0,
	.param .u64 .ptr .align 1 _Z25find_min_fitness_parallelP14ParticleSystemPfS1_PiS2_i_param_1,
	.param .u64 .ptr .align 1 _Z25find_min_fitness_parallelP14ParticleSystemPfS1_PiS2_i_param_2,
	.param .u64 .ptr .align 1 _Z25find_min_fitness_parallelP14ParticleSystemPfS1_PiS2_i_param_3,
	.param .u64 .ptr .align 1 _Z25find_min_fitness_parallelP14ParticleSystemPfS1_PiS2_i_param_4,
	.param .u32 _Z25find_min_fitness_parallelP14ParticleSystemPfS1_PiS2_i_param_5
)
{
	.local .align 16 .b8 	__local_depot4[16];
	.reg .b64 	%SP;
	.reg .b64 	%SPL;
	.reg .pred 	%p<8>;
	.reg .b32 	%r<19>;
	.reg .b32 	%f<8>;
	.reg .b64 	%rd<21>;
	.reg .b64 	%fd<2>;

	mov.u64 	%SPL, __local_depot4;
	cvta.local.u64 	%SP, %SPL;
	ld.param.u64 	%rd5, [_Z25find_min_fitness_parallelP14ParticleSystemPfS1_PiS2_i_param_0];
	ld.param.u64 	%rd2, [_Z25find_min_fitness_parallelP14ParticleSystemPfS1_PiS2_i_param_1];
	ld.param.u64 	%rd3, [_Z25find_min_fitness_parallelP14ParticleSystemPfS1_PiS2_i_param_2];
	ld.param.u64 	%rd4, [_Z25find_min_fitness_parallelP14ParticleSystemPfS1_PiS2_i_param_4];
	ld.param.u32 	%r8, [_Z25find_min_fitness_parallelP14ParticleSystemPfS1_PiS2_i_param_5];
	cvta.to.global.u64 	%rd1, %rd5;
	mov.u32 	%r1, %tid.x;
	mov.u32 	%r2, %ctaid.x;
	mov.u32 	%r18, %ntid.x;
	mad.lo.s32 	%r4, %r2, %r18, %r1;
	shl.b32 	%r9, %r1, 2;
	mov.u32 	%r10, sm;
	add.s32 	%r5, %r10, %r9;
	mov.b32 	%r11, 2139095040;
	st.shared.u32 	[%r5], %r11;
	ld.global.u32 	%r12, [%rd1+32];
	min.u32 	%r13, %r8, %r12;
	setp.le.u32 	%p1, %r13, %r4;
	@%p1 bra 	$L__BB4_11;
	setp.eq.s64 	%p2, %rd2, 0;
	@%p2 bra 	$L__BB4_3;
	cvta.to.global.u64 	%rd6, %rd2;
	mul.wide.u32 	%rd7, %r4, 4;
	add.s64 	%rd8, %rd6, %rd7;
	ld.global.f32 	%f7, [%rd8];
	bra.uni 	$L__BB4_4;
$L__BB4_3:
	ld.global.u64 	%rd9, [%rd1];
	mul.wide.u32 	%rd10, %r4, 56;
	add.s64 	%rd11, %rd9, %rd10;
	ld.f32 	%f7, [%rd11+40];
$L__BB4_4:
	st.shared.f32 	[%r5], %f7;
	setp.lt.u32 	%p3, %r18, 2;
	@%p3 bra 	$L__BB4_9;
$L__BB4_5:
	mov.u32 	%r6, %r18;
	shr.u32 	%r18, %r6, 1;
	bar.sync 	0;
	setp.ge.u32 	%p4, %r1, %r18;
	@%p4 bra 	$L__BB4_8;
	ld.shared.f32 	%f5, [%r5];
	shl.b32 	%r14, %r18, 2;
	add.s32 	%r15, %r5, %r14;
	ld.shared.f32 	%f4, [%r15];
	setp.leu.f32 	%p5, %f5, %f4;
	@%p5 bra 	$L__BB4_8;
	st.shared.f32 	[%r5], %f4;
$L__BB4_8:
	setp.gt.u32 	%p6, %r6, 3;
	@%p6 bra 	$L__BB4_5;
$L__BB4_9:
	setp.ne.s32 	%p7, %r1, 0;
	@%p7 bra 	$L__BB4_11;
	add.u64 	%rd12, %SP, 0;
	add.u64 	%rd13, %SPL, 0;
	ld.shared.f32 	%f6, [sm];
	cvta.to.global.u64 	%rd14, %rd3;
	mul.wide.u32 	%rd15, %r2, 4;
	add.s64 	%rd16, %rd14, %rd15;
	st.global.f32 	[%rd16], %f6;
	cvta.to.global.u64 	%rd17, %rd4;
	add.s64 	%rd18, %rd17, %rd15;
	st.global.u32 	[%rd18], %r4;
	cvt.f64.f32 	%fd1, %f6;
	st.local.u32 	[%rd13], %r2;
	st.local.f64 	[%rd13+8], %fd1;
	mov.u64 	%rd19, $str;
	cvta.global.u64 	%rd20, %rd19;
	{ // callseq 8, 0
	.param .b64 param0;
	st.param.b64 	[param0], %rd20;
	.param .b64 param1;
	st.param.b64 	[param1], %rd12;
	.param .b32 retval0;
	call.uni (retval0), 
	vprintf, 
	(
	param0, 
	param1
	);
	ld.param.b32 	%r16, [retval0];
	} // callseq 8
$L__BB4_11:
	ret;

}
.func  (.param .b64 func_retval0) __internal_accurate_pow(
	.param .b64 __internal_accurate_pow_param_0
)
{
	.reg .pred 	%p<8>;
	.reg .b32 	%r<49>;
	.reg .b32 	%f<3>;
	.reg .b64 	%fd<109>;

	ld.param.f64 	%fd10, [__internal_accurate_pow_param_0];
	{
	.reg .b32 %temp; 
	mov.b64 	{%temp, %r46}, %fd10;
	}
	{
	.reg .b32 %temp; 
	mov.b64 	{%r45, %temp}, %fd10;
	}
	shr.u32 	%r47, %r46, 20;
	setp.gt.u32 	%p1, %r46, 1048575;
	@%p1 bra 	$L__BB5_2;
	mul.f64 	%fd11, %fd10, 0d4350000000000000;
	{
	.reg .b32 %temp; 
	mov.b64 	{%temp, %r46}, %fd11;
	}
	{
	.reg .b32 %temp; 
	mov.b64 	{%r45, %temp}, %fd11;
	}
	shr.u32 	%r16, %r46, 20;
	add.s32 	%r47, %r16, -54;
$L__BB5_2:
	add.s32 	%r48, %r47, -1023;
	and.b32  	%r17, %r46, -2146435073;
	or.b32  	%r18, %r17, 1072693248;
	mov.b64 	%fd107, {%r45, %r18};
	setp.lt.u32 	%p2, %r18, 1073127583;
	@%p2 bra 	$L__BB5_4;
	{
	.reg .b32 %temp; 
	mov.b64 	{%r19, %temp}, %fd107;
	}
	{
	.reg .b32 %temp; 
	mov.b64 	{%temp, %r20}, %fd107;
	}
	add.s32 	%r21, %r20, -1048576;
	mov.b64 	%fd107, {%r19, %r21};
	add.s32 	%r48, %r47, -1022;
$L__BB5_4:
	add.f64 	%fd12, %fd107, 0dBFF0000000000000;
	add.f64 	%fd13, %fd107, 0d3FF0000000000000;
	rcp.approx.ftz.f64 	%fd14, %fd13;
	neg.f64 	%fd15, %fd13;
	fma.rn.f64 	%fd16, %fd15, %fd14, 0d3FF0000000000000;
	fma.rn.f64 	%fd17, %fd16, %fd16, %fd16;
	fma.rn.f64 	%fd18, %fd17, %fd14, %fd14;
	mul.f64 	%fd19, %fd12, %fd18;
	fma.rn.f64 	%fd20, %fd12, %fd18, %fd19;
	mul.f64 	%fd21, %fd20, %fd20;
	fma.rn.f64 	%fd22, %fd21, 0d3EB0F5FF7D2CAFE2, 0d3ED0F5D241AD3B5A;
	fma.rn.f64 	%fd23, %fd22, %fd21, 0d3EF3B20A75488A3F;
	fma.rn.f64 	%fd24, %fd23, %fd21, 0d3F1745CDE4FAECD5;
	fma.rn.f64 	%fd25, %fd24, %fd21, 0d3F3C71C7258A578B;
	fma.rn.f64 	%fd26, %fd25, %fd21, 0d3F6249249242B910;
	fma.rn.f64 	%fd27, %fd26, %fd21, 0d3F89999999999DFB;
	sub.f64 	%fd28, %fd12, %fd20;
	add.f64 	%fd29, %fd28, %fd28;
	neg.f64 	%fd30, %fd20;
	fma.rn.f64 	%fd31, %fd30, %fd12, %fd29;
	mul.f64 	%fd32, %fd18, %fd31;
	fma.rn.f64 	%fd33, %fd21, %fd27, 0d3FB5555555555555;
	mov.f64 	%fd34, 0d3FB5555555555555;
	sub.f64 	%fd35, %fd34, %fd33;
	fma.rn.f64 	%fd36, %fd21, %fd27, %fd35;
	add.f64 	%fd37, %fd36, 0dBC46A4CB00B9E7B0;
	add.f64 	%fd38, %fd33, %fd37;
	sub.f64 	%fd39, %fd33, %fd38;
	add.f64 	%fd40, %fd37, %fd39;
	mul.rn.f64 	%fd41, %fd20, %fd20;
	neg.f64 	%fd42, %fd41;
	fma.rn.f64 	%fd43, %fd20, %fd20, %fd42;
	{
	.reg .b32 %temp; 
	mov.b64 	{%r22, %temp}, %fd32;
	}
	{
	.reg .b32 %temp; 
	mov.b64 	{%temp, %r23}, %fd32;
	}
	add.s32 	%r24, %r23, 1048576;
	mov.b64 	%fd44, {%r22, %r24};
	fma.rn.f64 	%fd45, %fd20, %fd44, %fd43;
	mul.rn.f64 	%fd46, %fd41, %fd20;
	neg.f64 	%fd47, %fd46;
	fma.rn.f64 	%fd48, %fd41, %fd20, %fd47;
	fma.rn.f64 	%fd49, %fd41, %fd32, %fd48;
	fma.rn.f64 	%fd50, %fd45, %fd20, %fd49;
	mul.rn.f64 	%fd51, %fd38, %fd46;
	neg.f64 	%fd52, %fd51;
	fma.rn.f64 	%fd53, %fd38, %fd46, %fd52;
	fma.rn.f64 	%fd54, %fd38, %fd50, %fd53;
	fma.rn.f64 	%fd55, %fd40, %fd46, %fd54;
	add.f64 	%fd56, %fd51, %fd55;
	sub.f64 	%fd57, %fd51, %fd56;
	add.f64 	%fd58, %fd55, %fd57;
	add.f64 	%fd59, %fd20, %fd56;
	sub.f64 	%fd60, %fd20, %fd59;
	add.f64 	%fd61, %fd56, %fd60;
	add.f64 	%fd62, %fd58, %fd61;
	add.f64 	%fd63, %fd32, %fd62;
	add.f64 	%fd64, %fd59, %fd63;
	sub.f64 	%fd65, %fd59, %fd64;
	add.f64 	%fd66, %fd63, %fd65;
	xor.b32  	%r25, %r48, -2147483648;
	mov.b32 	%r26, 1127219200;
	mov.b64 	%fd67, {%r25, %r26};
	mov.b32 	%r27, -2147483648;
	mov.b64 	%fd68, {%r27, %r26};
	sub.f64 	%fd69, %fd67, %fd68;
	fma.rn.f64 	%fd70, %fd69, 0d3FE62E42FEFA39EF, %fd64;
	fma.rn.f64 	%fd71, %fd69, 0dBFE62E42FEFA39EF, %fd70;
	sub.f64 	%fd72, %fd71, %fd64;
	sub.f64 	%fd73, %fd66, %fd72;
	fma.rn.f64 	%fd74, %fd69, 0d3C7ABC9E3B39803F, %fd73;
	add.f64 	%fd75, %fd70, %fd74;
	sub.f64 	%fd76, %fd70, %fd75;
	add.f64 	%fd77, %fd74, %fd76;
	mov.f64 	%fd78, 0d4000000000000000;
	{
	.reg .b32 %temp; 
	mov.b64 	{%temp, %r28}, %fd78;
	}
	{
	.reg .b32 %temp; 
	mov.b64 	{%r29, %temp}, %fd78;
	}
	shl.b32 	%r30, %r28, 1;
	setp.gt.u32 	%p3, %r30, -33554433;
	and.b32  	%r31, %r28, -15728641;
	selp.b32 	%r32, %r31, %r28, %p3;
	mov.b64 	%fd79, {%r29, %r32};
	mul.rn.f64 	%fd80, %fd75, %fd79;
	neg.f64 	%fd81, %fd80;
	fma.rn.f64 	%fd82, %fd75, %fd79, %fd81;
	fma.rn.f64 	%fd83, %fd77, %fd79, %fd82;
	add.f64 	%fd4, %fd80, %fd83;
	sub.f64 	%fd84, %fd80, %fd4;
	add.f64 	%fd5, %fd83, %fd84;
	fma.rn.f64 	%fd85, %fd4, 0d3FF71547652B82FE, 0d4338000000000000;
	{
	.reg .b32 %temp; 
	mov.b64 	{%r13, %temp}, %fd85;
	}
	mov.f64 	%fd86, 0dC338000000000000;
	add.rn.f64 	%fd87, %fd85, %fd86;
	fma.rn.f64 	%fd88, %fd87, 0dBFE62E42FEFA39EF, %fd4;
	fma.rn.f64 	%fd89, %fd87, 0dBC7ABC9E3B39803F, %fd88;
	fma.rn.f64 	%fd90, %fd89, 0d3E5ADE1569CE2BDF, 0d3E928AF3FCA213EA;
	fma.rn.f64 	%fd91, %fd90, %fd89, 0d3EC71DEE62401315;
	fma.rn.f64 	%fd92, %fd91, %fd89, 0d3EFA01997C89EB71;
	fma.rn.f64 	%fd93, %fd92, %fd89, 0d3F2A01A014761F65;
	fma.rn.f64 	%fd94, %fd93, %fd89, 0d3F56C16C1852B7AF;
	fma.rn.f64 	%fd95, %fd94, %fd89, 0d3F81111111122322;
	fma.rn.f64 	%fd96, %fd95, %fd89, 0d3FA55555555502A1;
	fma.rn.f64 	%fd97, %fd96, %fd89, 0d3FC5555555555511;
	fma.rn.f64 	%fd98, %fd97, %fd89, 0d3FE000000000000B;
	fma.rn.f64 	%fd99, %fd98, %fd89, 0d3FF0000000000000;
	fma.rn.f64 	%fd100, %fd99, %fd89, 0d3FF0000000000000;
	{
	.reg .b32 %temp; 
	mov.b64 	{%r14, %temp}, %fd100;
	}
	{
	.reg .b32 %temp; 
	mov.b64 	{%temp, %r15}, %fd100;
	}
	shl.b32 	%r33, %r13, 20;
	add.s32 	%r34, %r33, %r15;
	mov.b64 	%fd108, {%r14, %r34};
	{
	.reg .b32 %temp; 
	mov.b64 	{%temp, %r35}, %fd4;
	}
	mov.b32 	%f2, %r35;
	abs.f32 	%f1, %f2;
	setp.lt.f32 	%p4, %f1, 0f4086232B;
	@%p4 bra 	$L__BB5_7;
	setp.lt.f64 	%p5, %fd4, 0d0000000000000000;
	add.f64 	%fd101, %fd4, 0d7FF0000000000000;
	selp.f64 	%fd108, 0d0000000000000000, %fd101, %p5;
	setp.geu.f32 	%p6, %f1, 0f40874800;
	@%p6 bra 	$L__BB5_7;
	shr.u32 	%r36, %r13, 31;
	add.s32 	%r37, %r13, %r36;
	shr.s32 	%r38, %r37, 1;
	shl.b32 	%r39, %r38, 20;
	add.s32 	%r40, %r15, %r39;
	mov.b64 	%fd102, {%r14, %r40};
	sub.s32 	%r41, %r13, %r38;
	shl.b32 	%r42, %r41, 20;
	add.s32 	%r43, %r42, 1072693248;
	mov.b32 	%r44, 0;
	mov.b64 	%fd103, {%r44, %r43};
	mul.f64 	%fd108, %fd103, %fd102;
$L__BB5_7:
	abs.f64 	%fd104, %fd108;
	setp.eq.f64 	%p7, %fd104, 0d7FF0000000000000;
	fma.rn.f64 	%fd105, %fd108, %fd5, %fd108;
	selp.f64 	%fd106, %fd108, %fd105, %p7;
	st.param.f64 	[func_retval0], %fd106;
	ret;

}


// ===== COMPILED SASS (sm_100) =====

	.target	sm_100

	.elftype	@"ET_EXEC"


//--------------------- .note.nv.tkinfo           --------------------------
	.section	.note.nv.tkinfo,"",@"SHT_NOTE"
	.sectionflags	@"SHF_NOTE_NV_TKINFO"
	.tkinfo
        /*0018*/ 	.word	0x00000002
        /*0030*/ 	.string	""
        /*0030*/ 	.string	"ptxas"
        /*0030*/ 	.string	"Cuda compilation tools, release 13.0, V13.0.88"
        /*0030*/ 	.string	"Build cuda_13.0.r13.0/compiler.36424714_0"
        /*0030*/ 	.string	"-arch sm_100 -m 64 "



//--------------------- .note.nv.cuinfo           --------------------------
	.section	.note.nv.cuinfo,"",@"SHT_NOTE"
	.sectionflags	@"SHF_NOTE_NV_CUINFO"
        /*0018*/ 	.short	0x0002
        /*001a*/ 	.short	0x0064
        /*001c*/ 	.short	0x0082
	.zero		2


//--------------------- .nv.info                  --------------------------
	.section	.nv.info,"",@"SHT_CUDA_INFO"
	.align	4


	//----- nvinfo : EIATTR_REGCOUNT
	.align		4
        /*0000*/ 	.byte	0x04, 0x2f
        /*0002*/ 	.short	(.L_3 - .L_2)
	.align		4
.L_2:
        /*0004*/ 	.word	index@(_Z13init_particleP14ParticleSystem)
        /*0008*/ 	.word	0x00000027


	//----- nvinfo : EIATTR_FRAME_SIZE
	.align		4
.L_3:
        /*000c*/ 	.byte	0x04, 0x11
        /*000e*/ 	.short	(.L_5 - .L_4)
	.align		4
.L_4:
        /*0010*/ 	.word	index@($_Z13init_particleP14ParticleSystem$__internal_accurate_pow)
        /*0014*/ 	.word	0x00000010


	//----- nvinfo : EIATTR_FRAME_SIZE
	.align		4
.L_5:
        /*0018*/ 	.byte	0x04, 0x11
        /*001a*/ 	.short	(.L_7 - .L_6)
	.align		4
.L_6:
        /*001c*/ 	.word	index@($__internal_1_$__cuda_sm3x_div_rn_noftz_f32_slowpath)
        /*0020*/ 	.word	0x00000010


	//----- nvinfo : EIATTR_FRAME_SIZE
	.align		4
.L_7:
        /*0024*/ 	.byte	0x04, 0x11
        /*0026*/ 	.short	(.L_9 - .L_8)
	.align		4
.L_8:
        /*0028*/ 	.word	index@(_Z13init_particleP14ParticleSystem)
        /*002c*/ 	.word	0x00000010


	//----- nvinfo : EIATTR_REGCOUNT
	.align		4
.L_9:
        /*0030*/ 	.byte	0x04, 0x2f
        /*0032*/ 	.short	(.L_11 - .L_10)
	.align		4
.L_10:
        /*0034*/ 	.word	index@(_Z7new_velP14ParticleSystem)
        /*0038*/ 	.word	0x00000016


	//----- nvinfo : EIATTR_FRAME_SIZE
	.align		4
.L_11:
        /*003c*/ 	.byte	0x04, 0x11
        /*003e*/ 	.short	(.L_13 - .L_12)
	.align		4
.L_12:
        /*0040*/ 	.word	index@(_Z7new_velP14ParticleSystem)
        /*0044*/ 	.word	0x00000000


	//----- nvinfo : EIATTR_REGCOUNT
	.align		4
.L_13:
        /*0048*/ 	.byte	0x04, 0x2f
        /*004a*/ 	.short	(.L_15 - .L_14)
	.align		4
.L_14:
        /*004c*/ 	.word	index@(_Z7new_posP14ParticleSystem)
        /*0050*/ 	.word	0x00000028


	//----- nvinfo : EIATTR_FRAME_SIZE
	.align		4
.L_15:
        /*0054*/ 	.byte	0x04, 0x11
        /*0056*/ 	.short	(.L_17 - .L_16)
	.align		4
.L_16:
        /*0058*/ 	.word	index@($_Z7new_posP14ParticleSystem$__internal_accurate_pow)
        /*005c*/ 	.word	0x00000000


	//----- nvinfo : EIATTR_FRAME_SIZE
	.align		4
.L_17:
        /*0060*/ 	.byte	0x04, 0x11
        /*0062*/ 	.short	(.L_19 - .L_18)
	.align		4
.L_18:
        /*0064*/ 	.word	index@($__internal_0_$__cuda_sm3x_div_rn_noftz_f32_slowpath)
        /*0068*/ 	.word	0x00000000


	//----- nvinfo : EIATTR_FRAME_SIZE
	.align		4
.L_19:
        /*006c*/ 	.byte	0x04, 0x11
        /*006e*/ 	.short	(.L_21 - .L_20)
	.align		4
.L_20:
        /*0070*/ 	.word	index@(_Z7new_posP14ParticleSystem)
        /*0074*/ 	.word	0x00000000


	//----- nvinfo : EIATTR_REGCOUNT
	.align		4
.L_21:
        /*0078*/ 	.byte	0x04, 0x2f
        /*007a*/ 	.short	(.L_23 - .L_22)
	.align		4
.L_22:
        /*007c*/ 	.word	index@(_Z16find_min_fitnessP14ParticleSystem)
        /*0080*/ 	.word	0x0000001e


	//----- nvinfo : EIATTR_FRAME_SIZE
	.align		4
.L_23:
        /*0084*/ 	.byte	0x04, 0x11
        /*0086*/ 	.short	(.L_25 - .L_24)
	.align		4
.L_24:
        /*0088*/ 	.word	index@(_Z16find_min_fitnessP14ParticleSystem)
        /*008c*/ 	.word	0x00000000


	//----- nvinfo : EIATTR_REGCOUNT
	.align		4
.L_25:
        /*0090*/ 	.byte	0x04, 0x2f
        /*0092*/ 	.short	(.L_27 - .L_26)
	.align		4
.L_26:
        /*0094*/ 	.word	index@(_Z25find_min_fitness_parallelP14ParticleSystemPfS1_PiS2_i)
        /*0098*/ 	.word	0x00000018


	//----- nvinfo : EIATTR_FRAME_SIZE
	.align		4
.L_27:
        /*009c*/ 	.byte	0x04, 0x11
        /*009e*/ 	.short	(.L_29 - .L_28)
	.align		4
.L_28:
        /*00a0*/ 	.word	index@(_Z25find_min_fitness_parallelP14ParticleSystemPfS1_PiS2_i)
        /*00a4*/ 	.word	0x00000010


	//----- nvinfo : EIATTR_MIN_STACK_SIZE
	.align		4
.L_29:
        /*00a8*/ 	.byte	0x04, 0x12
        /*00aa*/ 	.short	(.L_31 - .L_30)
	.align		4
.L_30:
        /*00ac*/ 	.word	index@(_Z25find_min_fitness_parallelP14ParticleSystemPfS1_PiS2_i)
        /*00b0*/ 	.word	0x00000010


	//----- nvinfo : EIATTR_MIN_STACK_SIZE
	.align		4
.L_31:
        /*00b4*/ 	.byte	0x04, 0x12
        /*00b6*/ 	.short	(.L_33 - .L_32)
	.align		4
.L_32:
        /*00b8*/ 	.word	index@(_Z16find_min_fitnessP14ParticleSystem)
        /*00bc*/ 	.word	0x00000000


	//----- nvinfo : EIATTR_MIN_STACK_SIZE
	.align		4
.L_33:
        /*00c0*/ 	.byte	0x04, 0x12
        /*00c2*/ 	.short	(.L_35 - .L_34)
	.align		4
.L_34:
        /*00c4*/ 	.word	index@(_Z7new_posP14ParticleSystem)
        /*00c8*/ 	.word	0x00000000


	//----- nvinfo : EIATTR_MIN_STACK_SIZE
	.align		4
.L_35:
        /*00cc*/ 	.byte	0x04, 0x12
        /*00ce*/ 	.short	(.L_37 - .L_36)
	.align		4
.L_36:
        /*00d0*/ 	.word	index@(_Z7new_velP14ParticleSystem)
        /*00d4*/ 	.word	0x00000000


	//----- nvinfo : EIATTR_MIN_STACK_SIZE
	.align		4
.L_37:
        /*00d8*/ 	.byte	0x04, 0x12
        /*00da*/ 	.short	(.L_39 - .L_38)
	.align		4
.L_38:
        /*00dc*/ 	.word	index@(_Z13init_particleP14ParticleSystem)
        /*00e0*/ 	.word	0x00000010
.L_39:


//--------------------- .nv.compat                --------------------------
	.section	.nv.compat,"",@"SHT_CUDA_COMPAT_INFO"
	.align	4
        /*0000*/ 	.byte	0x02, 0x09, 0x00, 0x00, 0x02, 0x02, 0x01, 0x00, 0x02, 0x05, 0x05, 0x00, 0x03, 0x07, 0x01, 0x01
        /*0010*/ 	.byte	0x02, 0x03, 0x00, 0x00, 0x02, 0x06, 0x01, 0x00, 0x04, 0x0b, 0x08, 0x00, 0x01, 0x00, 0x00, 0x00
        /*0020*/ 	.byte	0x00, 0x00, 0x00, 0x00


//--------------------- .nv.info._Z25find_min_fitness_parallelP14ParticleSystemPfS1_PiS2_i --------------------------
	.section	.nv.info._Z25find_min_fitness_parallelP14ParticleSystemPfS1_PiS2_i,"",@"SHT_CUDA_INFO"
	.sectionflags	@""
	.align	4


	//----- nvinfo : EIATTR_CUDA_API_VERSION
	.align		4
        /*0000*/ 	.byte	0x04, 0x37
        /*0002*/ 	.short	(.L_41 - .L_40)
.L_40:
        /*0004*/ 	.word	0x00000082


	//----- nvinfo : EIATTR_KPARAM_INFO
	.align		4
.L_41:
        /*0008*/ 	.byte	0x04, 0x17
        /*000a*/ 	.short	(.L_43 - .L_42)
.L_42:
        /*000c*/ 	.word	0x00000000
        /*0010*/ 	.short	0x0005
        /*0012*/ 	.short	0x0028
        /*0014*/ 	.byte	0x00, 0xf0, 0x11, 0x00


	//----- nvinfo : EIATTR_KPARAM_INFO
	.align		4
.L_43:
        /*0018*/ 	.byte	0x04, 0x17
        /*001a*/ 	.short	(.L_45 - .L_44)
.L_44:
        /*001c*/ 	.word	0x00000000
        /*0020*/ 	.short	0x0004
        /*0022*/ 	.short	0x0020
        /*0024*/ 	.byte	0x00, 0xf5, 0x21, 0x00


	//----- nvinfo : EIATTR_KPARAM_INFO
	.align		4
.L_45:
        /*0028*/ 	.byte	0x04, 0x17
        /*002a*/ 	.short	(.L_47 - .L_46)
.L_46:
        /*002c*/ 	.word	0x00000000
        /*0030*/ 	.short	0x0003
        /*0032*/ 	.short	0x0018
        /*0034*/ 	.byte	0x00, 0xf5, 0x21, 0x00


	//----- nvinfo : EIATTR_KPARAM_INFO
	.align		4
.L_47:
        /*0038*/ 	.byte	0x04, 0x17
        /*003a*/ 	.short	(.L_49 - .L_48)
.L_48:
        /*003c*/ 	.word	0x00000000
        /*0040*/ 	.short	0x0002
        /*0042*/ 	.short	0x0010
        /*0044*/ 	.byte	0x00, 0xf5, 0x21, 0x00


	//----- nvinfo : EIATTR_KPARAM_INFO
	.align		4
.L_49:
        /*0048*/ 	.byte	0x04, 0x17
        /*004a*/ 	.short	(.L_51 - .L_50)
.L_50:
        /*004c*/ 	.word	0x00000000
        /*0050*/ 	.short	0x0001
        /*0052*/ 	.short	0x0008
        /*0054*/ 	.byte	0x00, 0xf5, 0x21, 0x00


	//----- nvinfo : EIATTR_KPARAM_INFO
	.align		4
.L_51:
        /*0058*/ 	.byte	0x04, 0x17
        /*005a*/ 	.short	(.L_53 - .L_52)
.L_52:
        /*005c*/ 	.word	0x00000000
        /*0060*/ 	.short	0x0000
        /*0062*/ 	.short	0x0000
        /*0064*/ 	.byte	0x00, 0xf5, 0x21, 0x00


	//----- nvinfo : EIATTR_SPARSE_MMA_MASK
	.align		4
.L_53:
        /*0068*/ 	.byte	0x03, 0x50
        /*006a*/ 	.short	0x0000


	//----- nvinfo : EIATTR_MAXREG_COUNT
	.align		4
        /*006c*/ 	.byte	0x03, 0x1b
        /*006e*/ 	.short	0x00ff


	//----- nvinfo : EIATTR_NUM_BARRIERS
	.align		4
        /*0070*/ 	.byte	0x02, 0x4c
        /*0072*/ 	.byte	0x01
	.zero		1


	//----- nvinfo : EIATTR_EXTERNS
	.align		4
        /*0074*/ 	.byte	0x04, 0x0f
        /*0076*/ 	.short	(.L_55 - .L_54)


	//   ....[0]....
	.align		4
.L_54:
        /*0078*/ 	.word	index@(vprintf)


	//----- nvinfo : EIATTR_MERCURY_ISA_VERSION
	.align		4
.L_55:
        /*007c*/ 	.byte	0x03, 0x5f
        /*007e*/ 	.short	0x0101


	//----- nvinfo : EIATTR_VRC_CTA_INIT_COUNT
	.align		4
        /*0080*/ 	.byte	0x02, 0x4a
	.zero		1
	.zero		1


	//----- nvinfo : EIATTR_SYSCALL_OFFSETS
	.align		4
        /*0084*/ 	.byte	0x04, 0x46
        /*0086*/ 	.short	(.L_57 - .L_56)


	//   ....[0]....
.L_56:
        /*0088*/ 	.word	0x00000470


	//----- nvinfo : EIATTR_EXIT_INSTR_OFFSETS
	.align		4
.L_57:
        /*008c*/ 	.byte	0x04, 0x1c
        /*008e*/ 	.short	(.L_59 - .L_58)


	//   ....[0]....
.L_58:
        /*0090*/ 	.word	0x00000170


	//   ....[1]....
        /*0094*/ 	.word	0x00000330


	//   ....[2]....
        /*0098*/ 	.word	0x00000480


	//----- nvinfo : EIATTR_CRS_STACK_SIZE
	.align		4
.L_59:
        /*009c*/ 	.byte	0x04, 0x1e
        /*009e*/ 	.short	(.L_61 - .L_60)
.L_60:
        /*00a0*/ 	.word	0x00000000


	//----- nvinfo : EIATTR_CBANK_PARAM_SIZE
	.align		4
.L_61:
        /*00a4*/ 	.byte	0x03, 0x19
        /*00a6*/ 	.short	0x002c


	//----- nvinfo : EIATTR_PARAM_CBANK
	.align		4
        /*00a8*/ 	.byte	0x04, 0x0a
        /*00aa*/ 	.short	(.L_63 - .L_62)
	.align		4
.L_62:
        /*00ac*/ 	.word	index@(.nv.constant0._Z25find_min_fitness_parallelP14ParticleSystemPfS1_PiS2_i)
        /*00b0*/ 	.short	0x0380
        /*00b2*/ 	.short	0x002c


	//----- nvinfo : EIATTR_SW_WAR
	.align		4
.L_63:
        /*00b4*/ 	.byte	0x04, 0x36
        /*00b6*/ 	.short	(.L_65 - .L_64)
.L_64:
        /*00b8*/ 	.word	0x00000008
.L_65:


//--------------------- .nv.info._Z16find_min_fitnessP14ParticleSystem --------------------------
	.section	.nv.info._Z16find_min_fitnessP14ParticleSystem,"",@"SHT_CUDA_INFO"
	.sectionflags	@""
	.align	4


	//----- nvinfo : EIATTR_CUDA_API_VERSION
	.align		4
        /*0000*/ 	.byte	0x04, 0x37
        /*0002*/ 	.short	(.L_67 - .L_66)
.L_66:
        /*0004*/ 	.word	0x00000082


	//----- nvinfo : EIATTR_KPARAM_INFO
	.align		4
.L_67:
        /*0008*/ 	.byte	0x04, 0x17
        /*000a*/ 	.short	(.L_69 - .L_68)
.L_68:
        /*000c*/ 	.word	0x00000000
        /*0010*/ 	.short	0x0000
        /*0012*/ 	.short	0x0000
        /*0014*/ 	.byte	0x00, 0xf5, 0x21, 0x00


	//----- nvinfo : EIATTR_SPARSE_MMA_MASK
	.align		4
.L_69:
        /*0018*/ 	.byte	0x03, 0x50
        /*001a*/ 	.short	0x0000


	//----- nvinfo : EIATTR_MAXREG_COUNT
	.align		4
        /*001c*/ 	.byte	0x03, 0x1b
        /*001e*/ 	.short	0x00ff


	//----- nvinfo : EIATTR_MERCURY_ISA_VERSION
	.align		4
        /*0020*/ 	.byte	0x03, 0x5f
        /*0022*/ 	.short	0x0101


	//----- nvinfo : EIATTR_VRC_CTA_INIT_COUNT
	.align		4
        /*0024*/ 	.byte	0x02, 0x4a
	.zero		1
	.zero		1


	//----- nvinfo : EIATTR_EXIT_INSTR_OFFSETS
	.align		4
        /*0028*/ 	.byte	0x04, 0x1c
        /*002a*/ 	.short	(.L_71 - .L_70)


	//   ....[0]....
.L_70:
        /*002c*/ 	.word	0x00000b50


	//   ....[1]....
        /*0030*/ 	.word	0x00000ba0


	//----- nvinfo : EIATTR_CBANK_PARAM_SIZE
	.align		4
.L_71:
        /*0034*/ 	.byte	0x03, 0x19
        /*0036*/ 	.short	0x0008


	//----- nvinfo : EIATTR_PARAM_CBANK
	.align		4
        /*0038*/ 	.byte	0x04, 0x0a
        /*003a*/ 	.short	(.L_73 - .L_72)
	.align		4
.L_72:
        /*003c*/ 	.word	index@(.nv.constant0._Z16find_min_fitnessP14ParticleSystem)
        /*0040*/ 	.short	0x0380
        /*0042*/ 	.short	0x0008


	//----- nvinfo : EIATTR_SW_WAR
	.align		4
.L_73:
        /*0044*/ 	.byte	0x04, 0x36
        /*0046*/ 	.short	(.L_75 - .L_74)
.L_74:
        /*0048*/ 	.word	0x00000008
.L_75:


//--------------------- .nv.info._Z7new_posP14ParticleSystem --------------------------
	.section	.nv.info._Z7new_posP14ParticleSystem,"",@"SHT_CUDA_INFO"
	.sectionflags	@""
	.align	4


	//----- nvinfo : EIATTR_CUDA_API_VERSION
	.align		4
        /*0000*/ 	.byte	0x04, 0x37
        /*0002*/ 	.short	(.L_77 - .L_76)
.L_76:
        /*0004*/ 	.word	0x00000082


	//----- nvinfo : EIATTR_KPARAM_INFO
	.align		4
.L_77:
        /*0008*/ 	.byte	0x04, 0x17
        /*000a*/ 	.short	(.L_79 - .L_78)
.L_78:
        /*000c*/ 	.word	0x00000000
        /*0010*/ 	.short	0x0000
        /*0012*/ 	.short	0x0000
        /*0014*/ 	.byte	0x00, 0xf5, 0x21, 0x00


	//----- nvinfo : EIATTR_SPARSE_MMA_MASK
	.align		4
.L_79:
        /*0018*/ 	.byte	0x03, 0x50
        /*001a*/ 	.short	0x0000


	//----- nvinfo : EIATTR_MAXREG_COUNT
	.align		4
        /*001c*/ 	.byte	0x03, 0x1b
        /*001e*/ 	.short	0x00ff


	//----- nvinfo : EIATTR_MERCURY_ISA_VERSION
	.align		4
        /*0020*/ 	.byte	0x03, 0x5f
        /*0022*/ 	.short	0x0101


	//----- nvinfo : EIATTR_VRC_CTA_INIT_COUNT
	.align		4
        /*0024*/ 	.byte	0x02, 0x4a
	.zero		1
	.zero		1


	//----- nvinfo : EIATTR_EXIT_INSTR_OFFSETS
	.align		4
        /*0028*/ 	.byte	0x04, 0x1c
        /*002a*/ 	.short	(.L_81 - .L_80)


	//   ....[0]....
.L_80:
        /*002c*/ 	.word	0x00000090


	//   ....[1]....
        /*0030*/ 	.word	0x00000800


	//   ....[2]....
        /*0034*/ 	.word	0x00000850


	//----- nvinfo : EIATTR_CRS_STACK_SIZE
	.align		4
.L_81:
        /*0038*/ 	.byte	0x04, 0x1e
        /*003a*/ 	.short	(.L_83 - .L_82)
.L_82:
        /*003c*/ 	.word	0x00000000


	//----- nvinfo : EIATTR_CBANK_PARAM_SIZE
	.align		4
.L_83:
        /*0040*/ 	.byte	0x03, 0x19
        /*0042*/ 	.short	0x0008


	//----- nvinfo : EIATTR_PARAM_CBANK
	.align		4
        /*0044*/ 	.byte	0x04, 0x0a
        /*0046*/ 	.short	(.L_85 - .L_84)
	.align		4
.L_84:
        /*0048*/ 	.word	index@(.nv.constant0._Z7new_posP14ParticleSystem)
        /*004c*/ 	.short	0x0380
        /*004e*/ 	.short	0x0008


	//----- nvinfo : EIATTR_SW_WAR
	.align		4
.L_85:
        /*0050*/ 	.byte	0x04, 0x36
        /*0052*/ 	.short	(.L_87 - .L_86)
.L_86:
        /*0054*/ 	.word	0x00000008
.L_87:


//--------------------- .nv.info._Z7new_velP14ParticleSystem --------------------------
	.section	.nv.info._Z7new_velP14ParticleSystem,"",@"SHT_CUDA_INFO"
	.sectionflags	@""
	.align	4


	//----- nvinfo : EIATTR_CUDA_API_VERSION
	.align		4
        /*0000*/ 	.byte	0x04, 0x37
        /*0002*/ 	.short	(.L_89 - .L_88)
.L_88:
        /*0004*/ 	.word	0x00000082


	//----- nvinfo : EIATTR_KPARAM_INFO
	.align		4
.L_89:
        /*0008*/ 	.byte	0x04, 0x17
        /*000a*/ 	.short	(.L_91 - .L_90)
.L_90:
        /*000c*/ 	.word	0x00000000
        /*0010*/ 	.short	0x0000
        /*0012*/ 	.short	0x0000
        /*0014*/ 	.byte	0x00, 0xf5, 0x21, 0x00


	//----- nvinfo : EIATTR_SPARSE_MMA_MASK
	.align		4
.L_91:
        /*0018*/ 	.byte	0x03, 0x50
        /*001a*/ 	.short	0x0000


	//----- nvinfo : EIATTR_MAXREG_COUNT
	.align		4
        /*001c*/ 	.byte	0x03, 0x1b
        /*001e*/ 	.short	0x00ff


	//----- nvinfo : EIATTR_MERCURY_ISA_VERSION
	.align		4
        /*0020*/ 	.byte	0x03, 0x5f
        /*0022*/ 	.short	0x0101


	//----- nvinfo : EIATTR_VRC_CTA_INIT_COUNT
	.align		4
        /*0024*/ 	.byte	0x02, 0x4a
	.zero		1
	.zero		1


	//----- nvinfo : EIATTR_EXIT_INSTR_OFFSETS
	.align		4
        /*0028*/ 	.byte	0x04, 0x1c
        /*002a*/ 	.short	(.L_93 - .L_92)


	//   ....[0]....
.L_92:
        /*002c*/ 	.word	0x00000090


	//   ....[1]....
        /*0030*/ 	.word	0x00000300


	//   ....[2]....
        /*0034*/ 	.word	0x00000320


	//   ....[3]....
        /*0038*/ 	.word	0x00000350


	//----- nvinfo : EIATTR_CBANK_PARAM_SIZE
	.align		4
.L_93:
        /*003c*/ 	.byte	0x03, 0x19
        /*003e*/ 	.short	0x0008


	//----- nvinfo : EIATTR_PARAM_CBANK
	.align		4
        /*0040*/ 	.byte	0x04, 0x0a
        /*0042*/ 	.short	(.L_95 - .L_94)
	.align		4
.L_94:
        /*0044*/ 	.word	index@(.nv.constant0._Z7new_velP14ParticleSystem)
        /*0048*/ 	.short	0x0380
        /*004a*/ 	.short	0x0008


	//----- nvinfo : EIATTR_SW_WAR
	.align		4
.L_95:
        /*004c*/ 	.byte	0x04, 0x36
        /*004e*/ 	.short	(.L_97 - .L_96)
.L_96:
        /*0050*/ 	.word	0x00000008
.L_97:


//--------------------- .nv.info._Z13init_particleP14ParticleSystem --------------------------
	.section	.nv.info._Z13init_particleP14ParticleSystem,"",@"SHT_CUDA_INFO"
	.sectionflags	@""
	.align	4


	//----- nvinfo : EIATTR_CUDA_API_VERSION
	.align		4
        /*0000*/ 	.byte	0x04, 0x37
        /*0002*/ 	.short	(.L_99 - .L_98)
.L_98:
        /*0004*/ 	.word	0x00000082


	//----- nvinfo : EIATTR_KPARAM_INFO
	.align		4
.L_99:
        /*0008*/ 	.byte	0x04, 0x17
        /*000a*/ 	.short	(.L_101 - .L_100)
.L_100:
        /*000c*/ 	.word	0x00000000
        /*0010*/ 	.short	0x0000
        /*0012*/ 	.short	0x0000
        /*0014*/ 	.byte	0x00, 0xf5, 0x21, 0x00


	//----- nvinfo : EIATTR_SPARSE_MMA_MASK
	.align		4
.L_101:
        /*0018*/ 	.byte	0x03, 0x50
        /*001a*/ 	.short	0x0000


	//----- nvinfo : EIATTR_MAXREG_COUNT
	.align		4
        /*001c*/ 	.byte	0x03, 0x1b
        /*001e*/ 	.short	0x00ff


	//----- nvinfo : EIATTR_MERCURY_ISA_VERSION
	.align		4
        /*0020*/ 	.byte	0x03, 0x5f
        /*0022*/ 	.short	0x0101


	//----- nvinfo : EIATTR_VRC_CTA_INIT_COUNT
	.align		4
        /*0024*/ 	.byte	0x02, 0x4a
	.zero		1
	.zero		1


	//----- nvinfo : EIATTR_EXIT_INSTR_OFFSETS
	.align		4
        /*0028*/ 	.byte	0x04, 0x1c
        /*002a*/ 	.short	(.L_103 - .L_102)


	//   ....[0]....
.L_102:
        /*002c*/ 	.word	0x000000a0


	//   ....[1]....
        /*0030*/ 	.word	0x00002c10


	//----- nvinfo : EIATTR_CRS_STACK_SIZE
	.align		4
.L_103:
        /*0034*/ 	.byte	0x04, 0x1e
        /*0036*/ 	.short	(.L_105 - .L_104)
.L_104:
        /*0038*/ 	.word	0x00000000


	//----- nvinfo : EIATTR_CBANK_PARAM_SIZE
	.align		4
.L_105:
        /*003c*/ 	.byte	0x03, 0x19
        /*003e*/ 	.short	0x0008


	//----- nvinfo : EIATTR_PARAM_CBANK
	.align		4
        /*0040*/ 	.byte	0x04, 0x0a
        /*0042*/ 	.short	(.L_107 - .L_106)
	.align		4
.L_106:
        /*0044*/ 	.word	index@(.nv.constant0._Z13init_particleP14ParticleSystem)
        /*0048*/ 	.short	0x0380
        /*004a*/ 	.short	0x0008


	//----- nvinfo : EIATTR_SW_WAR
	.align		4
.L_107:
        /*004c*/ 	.byte	0x04, 0x36
        /*004e*/ 	.short	(.L_109 - .L_108)
.L_108:
        /*0050*/ 	.word	0x00000008
.L_109:


//--------------------- .nv.callgraph             --------------------------
	.section	.nv.callgraph,"",@"SHT_CUDA_CALLGRAPH"
	.align	4
	.sectionentsize	8
	.align		4
        /*0000*/ 	.word	0x00000000
	.align		4
        /*0004*/ 	.word	0xffffffff
	.align		4
        /*0008*/ 	.word	index@(_Z25find_min_fitness_parallelP14ParticleSystemPfS1_PiS2_i)
	.align		4
        /*000c*/ 	.word	index@(vprintf)
	.align		4
        /*0010*/ 	.word	0x00000000
	.align		4
        /*0014*/ 	.word	0xfffffffe
	.align		4
        /*0018*/ 	.word	0x00000000
	.align		4
        /*001c*/ 	.word	0xfffffffd
	.align		4
        /*0020*/ 	.word	0x00000000
	.align		4
        /*0024*/ 	.word	0xfffffffc


//--------------------- .nv.constant4             --------------------------
	.section	.nv.constant4,"a",@progbits
	.align	8
	.align		8
.nv.constant4:
        /*0000*/ 	.dword	vprintf
	.align		8
        /*0008*/ 	.dword	target_pos_shared
	.align		8
        /*0010*/ 	.dword	$str


//--------------------- .text._Z25find_min_fitness_parallelP14ParticleSystemPfS1_PiS2_i --------------------------
	.section	.text._Z25find_min_fitness_parallelP14ParticleSystemPfS1_PiS2_i,"ax",@progbits
	.align	128
        .global         _Z25find_min_fitness_parallelP14ParticleSystemPfS1_PiS2_i
        .type           _Z25find_min_fitness_parallelP14ParticleSystemPfS1_PiS2_i,@function
        .size           _Z25find_min_fitness_parallelP14ParticleSystemPfS1_PiS2_i,(.L_x_99 - _Z25find_min_fitness_parallelP14ParticleSystemPfS1_PiS2_i)
        .other          _Z25find_min_fitness_parallelP14ParticleSystemPfS1_PiS2_i,@"STO_CUDA_ENTRY STV_DEFAULT"
_Z25find_min_fitness_parallelP14ParticleSystemPfS1_PiS2_i:
.text._Z25find_min_fitness_parallelP14ParticleSystemPfS1_PiS2_i:
[----:B------:R-:W0:Y:S08]  /*0000*/  LDC R1, c[0x0][0x37c] ;  /* 0x0000df00ff017b82 */ /* 0x000e300000000800 */
[----:B------:R-:W1:Y:S01]  /*0010*/  LDC.64 R10, c[0x0][0x380] ;  /* 0x0000e000ff0a7b82 */ /* 0x000e620000000a00 */
[----:B------:R-:W1:Y:S01]  /*0020*/  LDCU.64 UR6, c[0x0][0x358] ;  /* 0x00006b00ff0677ac */ /* 0x000e620008000a00 */
[----:B------:R-:W2:Y:S01]  /*0030*/  S2R R13, SR_TID.X ;  /* 0x00000000000d7919 */ /* 0x000ea20000002100 */
[----:B0-----:R-:W-:Y:S01]  /*0040*/  VIADD R1, R1, 0xfffffff0 ;  /* 0xfffffff001017836 */ /* 0x001fe20000000000 */
[----:B------:R-:W2:Y:S01]  /*0050*/  S2R R2, SR_CTAID.X ;  /* 0x0000000000027919 */ /* 0x000ea20000002500 */
[----:B------:R-:W0:Y:S03]  /*0060*/  LDCU UR9, c[0x0][0x2fc] ;  /* 0x00005f80ff0977ac */ /* 0x000e260008000800 */
[----:B------:R-:W3:Y:S01]  /*0070*/  S2UR UR5, SR_CgaCtaId ;  /* 0x00000000000579c3 */ /* 0x000ee20000008800 */
[----:B------:R-:W4:Y:S01]  /*0080*/  LDCU UR11, c[0x0][0x3a8] ;  /* 0x00007500ff0b77ac */ /* 0x000f220008000800 */
[----:B-1----:R-:W4:Y:S01]  /*0090*/  LDG.E R3, desc[UR6][R10.64+0x20] ;  /* 0x000020060a037981 */ /* 0x002f22000c1e1900 */
[----:B------:R-:W2:Y:S01]  /*00a0*/  LDCU UR10, c[0x0][0x360] ;  /* 0x00006c00ff0a77ac */ /* 0x000ea20008000800 */
[----:B------:R-:W-:Y:S01]  /*00b0*/  IMAD.MOV.U32 R4, RZ, RZ, 0x7f800000 ;  /* 0x7f800000ff047424 */ /* 0x000fe200078e00ff */
[----:B------:R-:W1:Y:S01]  /*00c0*/  LDCU UR8, c[0x0][0x2f8] ;  /* 0x00005f00ff0877ac */ /* 0x000e620008000800 */
[----:B------:R-:W-:-:S02]  /*00d0*/  UMOV UR4, 0x400 ;  /* 0x0000040000047882 */ /* 0x000fc40000000000 */
[----:B---3--:R-:W-:Y:S01]  /*00e0*/  ULEA UR4, UR5, UR4, 0x18 ;  /* 0x0000000405047291 */ /* 0x008fe2000f8ec0ff */
[----:B--2---:R-:W-:Y:S02]  /*00f0*/  IMAD R0, R2, UR10, R13 ;  /* 0x0000000a02007c24 */ /* 0x004fe4000f8e020d */
[----:B------:R-:W-:Y:S01]  /*0100*/  IMAD.U32 R12, RZ, RZ, UR10 ;  /* 0x0000000aff0c7e24 */ /* 0x000fe2000f8e00ff */
[----:B-1----:R-:W-:-:S05]  /*0110*/  IADD3 R6, P1, PT, R1, UR8, RZ ;  /* 0x0000000801067c10 */ /* 0x002fca000ff3e0ff */
[----:B0-----:R-:W-:Y:S01]  /*0120*/  IMAD.X R7, RZ, RZ, UR9, P1 ;  /* 0x00000009ff077e24 */ /* 0x001fe200088e06ff */
[----:B----4-:R-:W-:-:S04]  /*0130*/  VIMNMX.U32 R3, PT, PT, R3, UR11, PT ;  /* 0x0000000b03037c48 */ /* 0x010fc8000bfe0000 */
[----:B------:R-:W-:Y:S02]  /*0140*/  ISETP.GT.U32.AND P0, PT, R3, R0, PT ;  /* 0x000000000300720c */ /* 0x000fe40003f04070 */
[----:B------:R-:W-:-:S05]  /*0150*/  LEA R3, R13, UR4, 0x2 ;  /* 0x000000040d037c11 */ /* 0x000fca000f8e10ff */
[----:B------:R0:W-:Y:S06]  /*0160*/  STS [R3], R4 ;  /* 0x0000000403007388 */ /* 0x0001ec0000000800 */
[----:B------:R-:W-:Y:S05]  /*0170*/  @!P0 EXIT ;  /* 0x000000000000894d */ /* 0x000fea0003800000 */
[----:B------:R-:W1:Y:S02]  /*0180*/  LDCU.64 UR4, c[0x0][0x388] ;  /* 0x00007100ff0477ac */ /* 0x000e640008000a00 */
[----:B-1----:R-:W-:-:S04]  /*0190*/  ISETP.NE.U32.AND P0, PT, RZ, UR4, PT ;  /* 0x00000004ff007c0c */ /* 0x002fc8000bf05070 */
[----:B------:R-:W-:-:S13]  /*01a0*/  ISETP.NE.AND.EX P0, PT, RZ, UR5, PT, P0 ;  /* 0x00000005ff007c0c */ /* 0x000fda000bf05300 */
[----:B0-----:R-:W0:Y:S01]  /*01b0*/  @P0 LDC.64 R4, c[0x0][0x388] ;  /* 0x0000e200ff040b82 */ /* 0x001e220000000a00 */
[----:B------:R-:W2:Y:S01]  /*01c0*/  @!P0 LDG.E.64 R8, desc[UR6][R10.64] ;  /* 0x000000060a088981 */ /* 0x000ea2000c1e1b00 */
[----:B0-----:R-:W-:-:S05]  /*01d0*/  @P0 IMAD.WIDE.U32 R4, R0, 0x4, R4 ;  /* 0x0000000400040825 */ /* 0x001fca00078e0004 */
[----:B------:R-:W3:Y:S01]  /*01e0*/  @P0 LDG.E R14, desc[UR6][R4.64] ;  /* 0x00000006040e0981 */ /* 0x000ee2000c1e1900 */
[----:B--2---:R-:W-:-:S05]  /*01f0*/  @!P0 IMAD.WIDE.U32 R8, R0, 0x38, R8 ;  /* 0x0000003800088825 */ /* 0x004fca00078e0008 */
[----:B------:R-:W3:Y:S01]  /*0200*/  @!P0 LD.E R14, desc[UR6][R8.64+0x28] ;  /* 0x00002806080e8980 */ /* 0x000ee2000c101900 */
[----:B------:R-:W-:-:S03]  /*0210*/  ISETP.GE.U32.AND P0, PT, R12, 0x2, PT ;  /* 0x000000020c00780c */ /* 0x000fc60003f06070 */
[----:B---3--:R0:W-:Y:S10]  /*0220*/  STS [R3], R14 ;  /* 0x0000000e03007388 */ /* 0x0081f40000000800 */
[----:B------:R-:W-:Y:S05]  /*0230*/  @!P0 BRA `(.L_x_0) ;  /* 0x0000000000388947 */ /* 0x000fea0003800000 */
.L_x_3:
[--C-:B------:R-:W-:Y:S01]  /*0240*/  IMAD.MOV.U32 R4, RZ, RZ, R12.reuse ;  /* 0x000000ffff047224 */ /* 0x100fe200078e000c */
[----:B------:R-:W-:Y:S01]  /*0250*/  SHF.R.U32.HI R12, RZ, 0x1, R12 ;  /* 0x00000001ff0c7819 */ /* 0x000fe2000001160c */
[----:B------:R-:W-:Y:S03]  /*0260*/  BAR.SYNC.DEFER_BLOCKING 0x0 ;  /* 0x0000000000007b1d */ /* 0x000fe60000010000 */
[----:B------:R-:W-:Y:S02]  /*0270*/  ISETP.GE.U32.AND P1, PT, R13, R12, PT ;  /* 0x0000000c0d00720c */ /* 0x000fe40003f26070 */
[----:B------:R-:W-:Y:S01]  /*0280*/  ISETP.GT.U32.AND P0, PT, R4, 0x3, PT ;  /* 0x000000030400780c */ /* 0x000fe20003f04070 */
[----:B------:R-:W-:Y:S10]  /*0290*/  BSSY.RECONVERGENT B0, `(.L_x_1) ;  /* 0x0000007000007945 */ /* 0x000ff40003800200 */
[----:B-1----:R-:W-:Y:S05]  /*02a0*/  @P1 BRA `(.L_x_2) ;  /* 0x0000000000141947 */ /* 0x002fea0003800000 */
[----:B------:R-:W-:Y:S01]  /*02b0*/  IMAD R5, R12, 0x4, R3 ;  /* 0x000000040c057824 */ /* 0x000fe200078e0203 */
[----:B------:R-:W-:Y:S05]  /*02c0*/  LDS R4, [R3] ;  /* 0x0000000003047984 */ /* 0x000fea0000000800 */
[----:B------:R-:W1:Y:S02]  /*02d0*/  LDS R5, [R5] ;  /* 0x0000000005057984 */ /* 0x000e640000000800 */
[----:B-1----:R-:W-:-:S13]  /*02e0*/  FSETP.GT.AND P1, PT, R4, R5, PT ;  /* 0x000000050400720b */ /* 0x002fda0003f24000 */
[----:B------:R1:W-:Y:S02]  /*02f0*/  @P1 STS [R3], R5 ;  /* 0x0000000503001388 */ /* 0x0003e40000000800 */
.L_x_2:
[----:B------:R-:W-:Y:S05]  /*0300*/  BSYNC.RECONVERGENT B0 ;  /* 0x0000000000007941 */ /* 0x000fea0003800200 */
.L_x_1:
[----:B------:R-:W-:Y:S05]  /*0310*/  @P0 BRA `(.L_x_3) ;  /* 0xfffffffc00c80947 */ /* 0x000fea000383ffff */
.L_x_0:
[----:B------:R-:W-:-:S13]  /*0320*/  ISETP.NE.AND P0, PT, R13, RZ, PT ;  /* 0x000000ff0d00720c */ /* 0x000fda0003f05270 */
[----:B------:R-:W-:Y:S05]  /*0330*/  @P0 EXIT ;  /* 0x000000000000094d */ /* 0x000fea0003800000 */
[----:B------:R-:W2:Y:S01]  /*0340*/  S2UR UR5, SR_CgaCtaId ;  /* 0x00000000000579c3 */ /* 0x000ea20000008800 */
[----:B------:R-:W-:Y:S01]  /*0350*/  UMOV UR4, 0x400 ;  /* 0x0000040000047882 */ /* 0x000fe20000000000 */
[----:B0-----:R-:W-:Y:S01]  /*0360*/  MOV R14, 0x0 ;  /* 0x00000000000e7802 */ /* 0x001fe20000000f00 */
[----:B------:R-:W-:Y:S05]  /*0370*/  STL [R1], R2 ;  /* 0x0000000201007387 */ /* 0x000fea0000100800 */
[----:B------:R-:W0:Y:S08]  /*0380*/  LDC.64 R8, c[0x0][0x390] ;  /* 0x0000e400ff087b82 */ /* 0x000e300000000a00 */
[----:B------:R-:W3:Y:S01]  /*0390*/  LDC.64 R10, c[0x0][0x3a0] ;  /* 0x0000e800ff0a7b82 */ /* 0x000ee20000000a00 */
[----:B--2---:R-:W-:-:S07]  /*03a0*/  ULEA UR4, UR5, UR4, 0x18 ;  /* 0x0000000405047291 */ /* 0x004fce000f8ec0ff */
[----:B------:R-:W2:Y:S01]  /*03b0*/  LDC.64 R14, c[0x4][R14] ;  /* 0x010000000e0e7b82 */ /* 0x000ea20000000a00 */
[C---:B0-----:R-:W-:Y:S01]  /*03c0*/  IMAD.WIDE.U32 R8, R2.reuse, 0x4, R8 ;  /* 0x0000000402087825 */ /* 0x041fe200078e0008 */
[----:B-1----:R-:W0:Y:S02]  /*03d0*/  LDS R3, [UR4] ;  /* 0x00000004ff037984 */ /* 0x002e240008000800 */
[----:B------:R-:W1:Y:S01]  /*03e0*/  LDCU.64 UR4, c[0x4][0x10] ;  /* 0x01000200ff0477ac */ /* 0x000e620008000a00 */
[----:B---3--:R-:W-:-:S04]  /*03f0*/  IMAD.WIDE.U32 R10, R2, 0x4, R10 ;  /* 0x00000004020a7825 */ /* 0x008fc800078e000a */
[----:B-1----:R-:W-:Y:S02]  /*0400*/  IMAD.U32 R4, RZ, RZ, UR4 ;  /* 0x00000004ff047e24 */ /* 0x002fe4000f8e00ff */
[----:B------:R-:W-:Y:S01]  /*0410*/  IMAD.U32 R5, RZ, RZ, UR5 ;  /* 0x00000005ff057e24 */ /* 0x000fe2000f8e00ff */
[----:B0-----:R-:W0:Y:S01]  /*0420*/  F2F.F64.F32 R12, R3 ;  /* 0x00000003000c7310 */ /* 0x001e220000201800 */
[----:B------:R1:W-:Y:S04]  /*0430*/  STG.E desc[UR6][R8.64], R3 ;  /* 0x0000000308007986 */ /* 0x0003e8000c101906 */
[----:B------:R1:W-:Y:S04]  /*0440*/  STG.E desc[UR6][R10.64], R0 ;  /* 0x000000000a007986 */ /* 0x0003e8000c101906 */
[----:B0-2---:R1:W-:Y:S02]  /*0450*/  STL.64 [R1+0x8], R12 ;  /* 0x0000080c01007387 */ /* 0x0053e40000100a00 */
[----:B------:R-:W-:-:S07]  /*0460*/  LEPC R20, `(.L_x_4) ;  /* 0x000000001014794e */ /* 0x000fce0000000000 */
[----:B-1----:R-:W-:Y:S05]  /*0470*/  CALL.ABS.NOINC R14 ;  /* 0x000000000e007343 */ /* 0x002fea0003c00000 */
.L_x_4:
[----:B------:R-:W-:Y:S05]  /*0480*/  EXIT ;  /* 0x000000000000794d */ /* 0x000fea0003800000 */
.L_x_5:
[----:B------:R-:W-:-:S00]  /*0490*/  BRA `(.L_x_5) ;  /* 0xfffffffc00fc7947 */ /* 0x000fc0000383ffff */
[----:B------:R-:W-:-:S00]  /*04a0*/  NOP ;  /* 0x0000000000007918 */ /* 0x000fc00000000000 */
        /* <DEDUP_REMOVED lines=13> */
.L_x_99:


//--------------------- .text._Z16find_min_fitnessP14ParticleSystem --------------------------
	.section	.text._Z16find_min_fitnessP14ParticleSystem,"ax",@progbits
	.align	128
        .global         _Z16find_min_fitnessP14ParticleSystem
        .type           _Z16find_min_fitnessP14ParticleSystem,@function
        .size           _Z16find_min_fitnessP14ParticleSystem,(.L_x_100 - _Z16find_min_fitnessP14ParticleSystem)
        .other          _Z16find_min_fitnessP14ParticleSystem,@"STO_CUDA_ENTRY STV_DEFAULT"
_Z16find_min_fitnessP14ParticleSystem:
.text._Z16find_min_fitnessP14ParticleSystem:
[----:B------:R-:W-:Y:S08]  /*0000*/  LDC R1, c[0x0][0x37c] ;  /* 0x0000df00ff017b82 */ /* 0x000ff00000000800 */
[----:B------:R-:W0:Y:S01]  /*0010*/  LDC.64 R2, c[0x0][0x380] ;  /* 0x0000e000ff027b82 */ /* 0x000e220000000a00 */
[----:B------:R-:W0:Y:S02]  /*0020*/  LDCU.64 UR4, c[0x0][0x358] ;  /* 0x00006b00ff0477ac */ /* 0x000e240008000a00 */
[----:B0-----:R-:W2:Y:S01]  /*0030*/  LDG.E R0, desc[UR4][R2.64+0x20] ;  /* 0x0000200402007981 */ /* 0x001ea2000c1e1900 */
[----:B------:R-:W-:-:S03]  /*0040*/  IMAD.MOV.U32 R9, RZ, RZ, 0x7f800000 ;  /* 0x7f800000ff097424 */ /* 0x000fc600078e00ff */
[----:B------:R0:W5:Y:S01]  /*0050*/  LDG.E.64 R4, desc[UR4][R2.64] ;  /* 0x0000000402047981 */ /* 0x000162000c1e1b00 */
[----:B------:R-:W-:Y:S02]  /*0060*/  CS2R R6, SRZ ;  /* 0x0000000000067805 */ /* 0x000fe4000001ff00 */
[----:B--2---:R-:W-:-:S13]  /*0070*/  ISETP.GE.AND P0, PT, R0, 0x1, PT ;  /* 0x000000010000780c */ /* 0x004fda0003f06270 */
[----:B0-----:R-:W-:Y:S05]  /*0080*/  @!P0 BRA `(.L_x_6) ;  /* 0x0000000800888947 */ /* 0x001fea0003800000 */
[C---:B------:R-:W-:Y:S01]  /*0090*/  ISETP.GE.U32.AND P1, PT, R0.reuse, 0x10, PT ;  /* 0x000000100000780c */ /* 0x040fe20003f26070 */
[----:B------:R-:W-:Y:S01]  /*00a0*/  IMAD.MOV.U32 R9, RZ, RZ, 0x7f800000 ;  /* 0x7f800000ff097424 */ /* 0x000fe200078e00ff */
[----:B------:R-:W-:Y:S01]  /*00b0*/  LOP3.LUT R25, R0, 0xf, RZ, 0xc0, !PT ;  /* 0x0000000f00197812 */ /* 0x000fe200078ec0ff */
[----:B------:R-:W-:Y:S02]  /*00c0*/  IMAD.MOV.U32 R8, RZ, RZ, RZ ;  /* 0x000000ffff087224 */ /* 0x000fe400078e00ff */
[----:B------:R-:W-:Y:S01]  /*00d0*/  IMAD.MOV.U32 R11, RZ, RZ, RZ ;  /* 0x000000ffff0b7224 */ /* 0x000fe200078e00ff */
[----:B------:R-:W-:-:S07]  /*00e0*/  ISETP.NE.AND P0, PT, R25, RZ, PT ;  /* 0x000000ff1900720c */ /* 0x000fce0003f05270 */
[----:B------:R-:W-:Y:S06]  /*00f0*/  @!P1 BRA `(.L_x_7) ;  /* 0x00000004002c9947 */ /* 0x000fec0003800000 */
[----:B-----5:R-:W-:Y:S01]  /*0100*/  IADD3 R6, P1, PT, R4, 0x1e8, RZ ;  /* 0x000001e804067810 */ /* 0x020fe20007f3e0ff */
[----:B------:R-:W-:Y:S01]  /*0110*/  IMAD.MOV.U32 R9, RZ, RZ, 0x7f800000 ;  /* 0x7f800000ff097424 */ /* 0x000fe200078e00ff */
[----:B------:R-:W-:Y:S01]  /*0120*/  LOP3.LUT R11, R0, 0x7ffffff0, RZ, 0xc0, !PT ;  /* 0x7ffffff0000b7812 */ /* 0x000fe200078ec0ff */
[----:B------:R-:W-:Y:S02]  /*0130*/  IMAD.MOV.U32 R8, RZ, RZ, RZ ;  /* 0x000000ffff087224 */ /* 0x000fe400078e00ff */
[----:B------:R-:W-:Y:S02]  /*0140*/  IMAD.MOV.U32 R10, RZ, RZ, RZ ;  /* 0x000000ffff0a7224 */ /* 0x000fe400078e00ff */
[----:B------:R-:W-:-:S07]  /*0150*/  IMAD.X R7, RZ, RZ, R5, P1 ;  /* 0x000000ffff077224 */ /* 0x000fce00008e0605 */
.L_x_8:
[----:B------:R-:W2:Y:S04]  /*0160*/  LDG.E R24, desc[UR4][R6.64+-0x1c0] ;  /* 0xfffe400406187981 */ /* 0x000ea8000c1e1900 */
[----:B------:R-:W3:Y:S04]  /*0170*/  LDG.E R27, desc[UR4][R6.64+-0x188] ;  /* 0xfffe7804061b7981 */ /* 0x000ee8000c1e1900 */
[----:B------:R-:W4:Y:S04]  /*0180*/  LDG.E R23, desc[UR4][R6.64+-0x150] ;  /* 0xfffeb00406177981 */ /* 0x000f28000c1e1900 */
[----:B------:R-:W5:Y:S04]  /*0190*/  LDG.E R22, desc[UR4][R6.64+-0x118] ;  /* 0xfffee80406167981 */ /* 0x000f68000c1e1900 */
        /* <DEDUP_REMOVED lines=9> */
[----:B------:R-:W5:Y:S01]  /*0230*/  LDG.E R19, desc[UR4][R6.64+0x118] ;  /* 0x0001180406137981 */ /* 0x000f62000c1e1900 */
[----:B--2---:R-:W-:-:S04]  /*0240*/  FSETP.GEU.AND P3, PT, R24, R9, PT ;  /* 0x000000091800720b */ /* 0x004fc80003f6e000 */
[----:B------:R-:W-:Y:S02]  /*0250*/  FSEL R24, R24, R9, !P3 ;  /* 0x0000000918187208 */ /* 0x000fe40005800000 */
[----:B------:R-:W2:Y:S02]  /*0260*/  LDG.E R9, desc[UR4][R6.64+0x150] ;  /* 0x0001500406097981 */ /* 0x000ea4000c1e1900 */
[----:B---3--:R-:W-:-:S04]  /*0270*/  FSETP.GEU.AND P1, PT, R27, R24, PT ;  /* 0x000000181b00720b */ /* 0x008fc80003f2e000 */
[----:B------:R-:W-:Y:S02]  /*0280*/  FSEL R26, R27, R24, !P1 ;  /* 0x000000181b1a7208 */ /* 0x000fe40004800000 */
[----:B------:R-:W3:Y:S01]  /*0290*/  LDG.E R24, desc[UR4][R6.64+0x188] ;  /* 0x0001880406187981 */ /* 0x000ee2000c1e1900 */
[----:B------:R-:W-:Y:S02]  /*02a0*/  SEL R8, R10, R8, !P3 ;  /* 0x000000080a087207 */ /* 0x000fe40005800000 */
[----:B----4-:R-:W-:-:S04]  /*02b0*/  FSETP.GEU.AND P2, PT, R23, R26, PT ;  /* 0x0000001a1700720b */ /* 0x010fc80003f4e000 */
[----:B------:R-:W-:Y:S01]  /*02c0*/  FSEL R23, R23, R26, !P2 ;  /* 0x0000001a17177208 */ /* 0x000fe20005000000 */
[----:B------:R-:W-:-:S03]  /*02d0*/  @!P1 VIADD R8, R10, 0x1 ;  /* 0x000000010a089836 */ /* 0x000fc60000000000 */
[----:B-----5:R-:W-:-:S04]  /*02e0*/  FSETP.GEU.AND P4, PT, R22, R23, PT ;  /* 0x000000171600720b */ /* 0x020fc80003f8e000 */
[----:B------:R-:W-:Y:S01]  /*02f0*/  FSEL R22, R22, R23, !P4 ;  /* 0x0000001716167208 */ /* 0x000fe20006000000 */
[----:B------:R-:W-:-:S03]  /*0300*/  @!P2 VIADD R8, R10, 0x2 ;  /* 0x000000020a08a836 */ /* 0x000fc60000000000 */
[----:B------:R-:W-:-:S04]  /*0310*/  FSETP.GEU.AND P6, PT, R21, R22, PT ;  /* 0x000000161500720b */ /* 0x000fc80003fce000 */
        /* <DEDUP_REMOVED lines=28> */
[----:B------:R-:W-:-:S08]  /*04e0*/  @!P3 VIADD R8, R10, 0xc ;  /* 0x0000000c0a08b836 */ /* 0x000fd00000000000 */
[----:B------:R-:W-:Y:S01]  /*04f0*/  @!P1 VIADD R8, R10, 0xd ;  /* 0x0000000d0a089836 */ /* 0x000fe20000000000 */
[----:B--2---:R-:W-:-:S04]  /*0500*/  FSETP.GEU.AND P2, PT, R9, R18, PT ;  /* 0x000000120900720b */ /* 0x004fc80003f4e000 */
[----:B------:R-:W-:-:S04]  /*0510*/  FSEL R9, R9, R18, !P2 ;  /* 0x0000001209097208 */ /* 0x000fc80005000000 */
[----:B---3--:R-:W-:-:S04]  /*0520*/  FSETP.GEU.AND P4, PT, R24, R9, PT ;  /* 0x000000091800720b */ /* 0x008fc80003f8e000 */
[----:B------:R-:W-:Y:S01]  /*0530*/  FSEL R9, R24, R9, !P4 ;  /* 0x0000000918097208 */ /* 0x000fe20006000000 */
[----:B------:R-:W-:Y:S01]  /*0540*/  @!P2 VIADD R8, R10, 0xe ;  /* 0x0000000e0a08a836 */ /* 0x000fe20000000000 */
[----:B------:R-:W-:-:S05]  /*0550*/  IADD3 R6, P2, PT, R6, 0x380, RZ ;  /* 0x0000038006067810 */ /* 0x000fca0007f5e0ff */
[----:B------:R-:W-:Y:S02]  /*0560*/  IMAD.X R7, RZ, RZ, R7, P2 ;  /* 0x000000ffff077224 */ /* 0x000fe400010e0607 */
[C---:B------:R-:W-:Y:S02]  /*0570*/  @!P4 VIADD R8, R10.reuse, 0xf ;  /* 0x0000000f0a08c836 */ /* 0x040fe40000000000 */
[----:B------:R-:W-:-:S05]  /*0580*/  VIADD R10, R10, 0x10 ;  /* 0x000000100a0a7836 */ /* 0x000fca0000000000 */
[----:B------:R-:W-:-:S13]  /*0590*/  ISETP.NE.AND P1, PT, R10, R11, PT ;  /* 0x0000000b0a00720c */ /* 0x000fda0003f25270 */
[----:B------:R-:W-:Y:S05]  /*05a0*/  @P1 BRA `(.L_x_8) ;  /* 0xfffffff800ec1947 */ /* 0x000fea000383ffff */
.L_x_7:
[----:B------:R-:W-:Y:S05]  /*05b0*/  @!P0 BRA `(.L_x_9) ;  /* 0x0000000400348947 */ /* 0x000fea0003800000 */
[----:B------:R-:W-:Y:S02]  /*05c0*/  ISETP.GE.U32.AND P1, PT, R25, 0x8, PT ;  /* 0x000000081900780c */ /* 0x000fe40003f26070 */
[----:B------:R-:W-:-:S04]  /*05d0*/  LOP3.LUT R13, R0, 0x7, RZ, 0xc0, !PT ;  /* 0x00000007000d7812 */ /* 0x000fc800078ec0ff */
[----:B------:R-:W-:-:S07]  /*05e0*/  ISETP.NE.AND P0, PT, R13, RZ, PT ;  /* 0x000000ff0d00720c */ /* 0x000fce0003f05270 */
[----:B------:R-:W-:Y:S06]  /*05f0*/  @!P1 BRA `(.L_x_10) ;  /* 0x0000000000889947 */ /* 0x000fec0003800000 */
[----:B-----5:R-:W-:-:S05]  /*0600*/  IMAD.WIDE.U32 R6, R11, 0x38, R4 ;  /* 0x000000380b067825 */ /* 0x020fca00078e0004 */
[----:B------:R-:W2:Y:S04]  /*0610*/  LDG.E R10, desc[UR4][R6.64+0x28] ;  /* 0x00002804060a7981 */ /* 0x000ea8000c1e1900 */
[----:B------:R-:W3:Y:S04]  /*0620*/  LDG.E R12, desc[UR4][R6.64+0x60] ;  /* 0x00006004060c7981 */ /* 0x000ee8000c1e1900 */
[----:B------:R-:W4:Y:S04]  /*0630*/  LDG.E R14, desc[UR4][R6.64+0x98] ;  /* 0x00009804060e7981 */ /* 0x000f28000c1e1900 */
[----:B------:R-:W4:Y:S04]  /*0640*/  LDG.E R16, desc[UR4][R6.64+0xd0] ;  /* 0x0000d00406107981 */ /* 0x000f28000c1e1900 */
[----:B------:R-:W4:Y:S04]  /*0650*/  LDG.E R18, desc[UR4][R6.64+0x108] ;  /* 0x0001080406127981 */ /* 0x000f28000c1e1900 */
[----:B------:R-:W4:Y:S04]  /*0660*/  LDG.E R20, desc[UR4][R6.64+0x140] ;  /* 0x0001400406147981 */ /* 0x000f28000c1e1900 */
[----:B------:R-:W4:Y:S04]  /*0670*/  LDG.E R22, desc[UR4][R6.64+0x178] ;  /* 0x0001780406167981 */ /* 0x000f28000c1e1900 */
[----:B------:R-:W4:Y:S01]  /*0680*/  LDG.E R24, desc[UR4][R6.64+0x1b0] ;  /* 0x0001b00406187981 */ /* 0x000f22000c1e1900 */
[----:B--2---:R-:W-:-:S04]  /*0690*/  FSETP.GEU.AND P5, PT, R10, R9, PT ;  /* 0x000000090a00720b */ /* 0x004fc80003fae000 */
[----:B------:R-:W-:Y:S02]  /*06a0*/  FSEL R9, R10, R9, !P5 ;  /* 0x000000090a097208 */ /* 0x000fe40006800000 */
[----:B------:R-:W-:Y:S02]  /*06b0*/  SEL R8, R11, R8, !P5 ;  /* 0x000000080b087207 */ /* 0x000fe40006800000 */
[----:B---3--:R-:W-:-:S04]  /*06c0*/  FSETP.GEU.AND P6, PT, R12, R9, PT ;  /* 0x000000090c00720b */ /* 0x008fc80003fce000 */
[----:B------:R-:W-:-:S04]  /*06d0*/  FSEL R9, R12, R9, !P6 ;  /* 0x000000090c097208 */ /* 0x000fc80007000000 */
[----:B----4-:R-:W-:-:S04]  /*06e0*/  FSETP.GEU.AND P4, PT, R14, R9, PT ;  /* 0x000000090e00720b */ /* 0x010fc80003f8e000 */
        /* <DEDUP_REMOVED lines=17> */
[C---:B------:R-:W-:Y:S02]  /*0800*/  @!P3 VIADD R8, R11.reuse, 0x7 ;  /* 0x000000070b08b836 */ /* 0x040fe40000000000 */
[----:B------:R-:W-:-:S07]  /*0810*/  VIADD R11, R11, 0x8 ;  /* 0x000000080b0b7836 */ /* 0x000fce0000000000 */
.L_x_10:
        /* <DEDUP_REMOVED lines=20> */
[----:B------:R-:W-:-:S08]  /*0960*/  @!P3 VIADD R8, R11, 0x2 ;  /* 0x000000020b08b836 */ /* 0x000fd00000000000 */
[C---:B------:R-:W-:Y:S02]  /*0970*/  @!P4 VIADD R8, R11.reuse, 0x3 ;  /* 0x000000030b08c836 */ /* 0x040fe40000000000 */
[----:B------:R-:W-:-:S07]  /*0980*/  VIADD R11, R11, 0x4 ;  /* 0x000000040b0b7836 */ /* 0x000fce0000000000 */
.L_x_11:
[----:B------:R-:W-:Y:S05]  /*0990*/  @!P1 BRA `(.L_x_9) ;  /* 0x00000000003c9947 */ /* 0x000fea0003800000 */
[----:B-----5:R-:W-:-:S04]  /*09a0*/  IMAD.WIDE.U32 R6, R11, 0x38, R4 ;  /* 0x000000380b067825 */ /* 0x020fc800078e0004 */
[----:B------:R-:W-:Y:S01]  /*09b0*/  IMAD.MOV R0, RZ, RZ, -R0 ;  /* 0x000000ffff007224 */ /* 0x000fe200078e0a00 */
[----:B------:R-:W-:-:S05]  /*09c0*/  IADD3 R10, P0, PT, R6, 0x28, RZ ;  /* 0x00000028060a7810 */ /* 0x000fca0007f1e0ff */
[----:B------:R-:W-:-:S08]  /*09d0*/  IMAD.X R7, RZ, RZ, R7, P0 ;  /* 0x000000ffff077224 */ /* 0x000fd000000e0607 */
.L_x_12:
[----:B------:R-:W-:-:S06]  /*09e0*/  IMAD.MOV.U32 R6, RZ, RZ, R10 ;  /* 0x000000ffff067224 */ /* 0x000fcc00078e000a */
[----:B------:R0:W2:Y:S01]  /*09f0*/  LDG.E R6, desc[UR4][R6.64] ;  /* 0x0000000406067981 */ /* 0x0000a2000c1e1900 */
[----:B------:R-:W-:Y:S01]  /*0a00*/  VIADD R0, R0, 0x1 ;  /* 0x0000000100007836 */ /* 0x000fe20000000000 */
[----:B------:R-:W-:-:S04]  /*0a10*/  IADD3 R10, P2, PT, R10, 0x38, RZ ;  /* 0x000000380a0a7810 */ /* 0x000fc80007f5e0ff */
[----:B------:R-:W-:Y:S01]  /*0a20*/  ISETP.NE.AND P1, PT, R0, RZ, PT ;  /* 0x000000ff0000720c */ /* 0x000fe20003f25270 */
[----:B0-----:R-:W-:Y:S01]  /*0a30*/  IMAD.X R7, RZ, RZ, R7, P2 ;  /* 0x000000ffff077224 */ /* 0x001fe200010e0607 */
[----:B--2---:R-:W-:-:S04]  /*0a40*/  FSETP.GEU.AND P0, PT, R6, R9, PT ;  /* 0x000000090600720b */ /* 0x004fc80003f0e000 */
[C---:B------:R-:W-:Y:S01]  /*0a50*/  SEL R8, R11.reuse, R8, !P0 ;  /* 0x000000080b087207 */ /* 0x040fe20004000000 */
[----:B------:R-:W-:Y:S01]  /*0a60*/  VIADD R11, R11, 0x1 ;  /* 0x000000010b0b7836 */ /* 0x000fe20000000000 */
[----:B------:R-:W-:-:S05]  /*0a70*/  FSEL R9, R6, R9, !P0 ;  /* 0x0000000906097208 */ /* 0x000fca0004000000 */
[----:B------:R-:W-:Y:S05]  /*0a80*/  @P1 BRA `(.L_x_12) ;  /* 0xfffffffc00d41947 */ /* 0x000fea000383ffff */
.L_x_9:
[----:B------:R-:W-:Y:S02]  /*0a90*/  IMAD.MOV.U32 R6, RZ, RZ, R8 ;  /* 0x000000ffff067224 */ /* 0x000fe400078e0008 */
[----:B------:R-:W-:-:S07]  /*0aa0*/  IMAD.MOV.U32 R7, RZ, RZ, RZ ;  /* 0x000000ffff077224 */ /* 0x000fce00078e00ff */
.L_x_6:
[----:B------:R-:W2:Y:S01]  /*0ab0*/  LDG.E R0, desc[UR4][R2.64+0x28] ;  /* 0x0000280402007981 */ /* 0x000ea2000c1e1900 */
[----:B-----5:R-:W-:-:S04]  /*0ac0*/  IMAD.WIDE.U32 R4, R6, 0x38, R4 ;  /* 0x0000003806047825 */ /* 0x020fc800078e0004 */
[----:B------:R-:W-:-:S04]  /*0ad0*/  IMAD R7, R7, 0x38, RZ ;  /* 0x0000003807077824 */ /* 0x000fc800078e02ff */
[----:B------:R-:W-:Y:S01]  /*0ae0*/  IMAD.IADD R5, R5, 0x1, R7 ;  /* 0x0000000105057824 */ /* 0x000fe200078e0207 */
[----:B------:R0:W-:Y:S04]  /*0af0*/  STG.E desc[UR4][R2.64+0x2c], R9 ;  /* 0x00002c0902007986 */ /* 0x0001e8000c101904 */
[----:B------:R-:W3:Y:S04]  /*0b00*/  LDG.E.64 R6, desc[UR4][R4.64] ;  /* 0x0000000404067981 */ /* 0x000ee8000c1e1b00 */
[----:B------:R-:W4:Y:S01]  /*0b10*/  LDG.E R11, desc[UR4][R4.64+0x8] ;  /* 0x00000804040b7981 */ /* 0x000f22000c1e1900 */
[----:B--2---:R-:W-:-:S03]  /*0b20*/  FSETP.GEU.AND P0, PT, R9, R0, PT ;  /* 0x000000000900720b */ /* 0x004fc60003f0e000 */
[----:B---3--:R0:W-:Y:S04]  /*0b30*/  STG.E.64 desc[UR4][R2.64+0x8], R6 ;  /* 0x0000080602007986 */ /* 0x0081e8000c101b04 */
[----:B----4-:R0:W-:Y:S06]  /*0b40*/  STG.E desc[UR4][R2.64+0x10], R11 ;  /* 0x0000100b02007986 */ /* 0x0101ec000c101904 */
[----:B------:R-:W-:Y:S05]  /*0b50*/  @P0 EXIT ;  /* 0x000000000000094d */ /* 0x000fea0003800000 */
[----:B------:R-:W-:Y:S01]  /*0b60*/  IMAD.MOV.U32 R10, RZ, RZ, R7 ;  /* 0x000000ffff0a7224 */ /* 0x000fe200078e0007 */
[----:B------:R-:W-:Y:S04]  /*0b70*/  STG.E desc[UR4][R2.64+0x28], R9 ;  /* 0x0000280902007986 */ /* 0x000fe8000c101904 */
[----:B------:R-:W-:Y:S04]  /*0b80*/  STG.E desc[UR4][R2.64+0x14], R6 ;  /* 0x0000140602007986 */ /* 0x000fe8000c101904 */
[----:B------:R-:W-:Y:S01]  /*0b90*/  STG.E.64 desc[UR4][R2.64+0x18], R10 ;  /* 0x0000180a02007986 */ /* 0x000fe2000c101b04 */
[----:B------:R-:W-:Y:S05]  /*0ba0*/  EXIT ;  /* 0x000000000000794d */ /* 0x000fea0003800000 */
.L_x_13:
        /* <DEDUP_REMOVED lines=13> */
.L_x_100:


//--------------------- .text._Z7new_posP14ParticleSystem --------------------------
	.section	.text._Z7new_posP14ParticleSystem,"ax",@progbits
	.align	128
        .global         _Z7new_posP14ParticleSystem
        .type           _Z7new_posP14ParticleSystem,@function
        .size           _Z7new_posP14ParticleSystem,(.L_x_96 - _Z7new_posP14ParticleSystem)
        .other          _Z7new_posP14ParticleSystem,@"STO_CUDA_ENTRY STV_DEFAULT"
_Z7new_posP14ParticleSystem:
.text._Z7new_posP14ParticleSystem:
[----:B------:R-:W-:Y:S08]  /*0000*/  LDC R1, c[0x0][0x37c] ;  /* 0x0000df00ff017b82 */ /* 0x000ff00000000800 */
[----:B------:R-:W0:Y:S01]  /*0010*/  LDC.64 R4, c[0x0][0x380] ;  /* 0x0000e000ff047b82 */ /* 0x000e220000000a00 */
[----:B------:R-:W0:Y:S02]  /*0020*/  LDCU.64 UR6, c[0x0][0x358] ;  /* 0x00006b00ff0677ac */ /* 0x000e240008000a00 */
[----:B0-----:R-:W2:Y:S05]  /*0030*/  LDG.E R0, desc[UR6][R4.64+0x20] ;  /* 0x0000200604007981 */ /* 0x001eaa000c1e1900 */
[----:B------:R-:W0:Y:S01]  /*0040*/  S2UR UR4, SR_CTAID.X ;  /* 0x00000000000479c3 */ /* 0x000e220000002500 */
[----:B------:R-:W0:Y:S07]  /*0050*/  S2R R2, SR_TID.X ;  /* 0x0000000000027919 */ /* 0x000e2e0000002100 */
[----:B------:R-:W0:Y:S02]  /*0060*/  LDC R3, c[0x0][0x360] ;  /* 0x0000d800ff037b82 */ /* 0x000e240000000800 */
[----:B0-----:R-:W-:-:S05]  /*0070*/  IMAD R3, R3, UR4, R2 ;  /* 0x0000000403037c24 */ /* 0x001fca000f8e0202 */
[----:B--2---:R-:W-:-:S13]  /*0080*/  ISETP.GE.AND P0, PT, R3, R0, PT ;  /* 0x000000000300720c */ /* 0x004fda0003f06270 */
[----:B------:R-:W-:Y:S05]  /*0090*/  @P0 EXIT ;  /* 0x000000000000094d */ /* 0x000fea0003800000 */
[----:B------:R-:W2:Y:S02]  /*00a0*/  LDG.E.64 R6, desc[UR6][R4.64] ;  /* 0x0000000604067981 */ /* 0x000ea4000c1e1b00 */
[----:B--2---:R-:W-:-:S05]  /*00b0*/  IMAD.WIDE R6, R3, 0x38, R6 ;  /* 0x0000003803067825 */ /* 0x004fca00078e0206 */
[----:B------:R-:W2:Y:S01]  /*00c0*/  LD.E R2, desc[UR6][R6.64] ;  /* 0x0000000606027980 */ /* 0x000ea2000c101900 */
[----:B------:R-:W-:Y:S01]  /*00d0*/  BSSY.RECONVERGENT B1, `(.L_x_14) ;  /* 0x0000060000017945 */ /* 0x000fe20003800200 */
[----:B------:R-:W-:Y:S01]  /*00e0*/  IMAD.MOV.U32 R3, RZ, RZ, RZ ;  /* 0x000000ffff037224 */ /* 0x000fe200078e00ff */
[----:B--2---:R-:W-:-:S13]  /*00f0*/  ISETP.GE.AND P0, PT, R2, 0x1, PT ;  /* 0x000000010200780c */ /* 0x004fda0003f06270 */
[----:B------:R-:W-:Y:S05]  /*0100*/  @!P0 BRA `(.L_x_15) ;  /* 0x0000000400708947 */ /* 0x000fea0003800000 */
[----:B------:R-:W0:Y:S01]  /*0110*/  LDCU.64 UR4, c[0x4][0x8] ;  /* 0x01000100ff0477ac */ /* 0x000e220008000a00 */
[----:B------:R-:W-:Y:S01]  /*0120*/  IADD3 R8, P0, PT, R6, 0x10, RZ ;  /* 0x0000001006087810 */ /* 0x000fe20007f1e0ff */
[----:B------:R-:W-:Y:S01]  /*0130*/  BSSY.RECONVERGENT B0, `(.L_x_16) ;  /* 0x0000056000007945 */ /* 0x000fe20003800200 */
[----:B------:R-:W-:Y:S01]  /*0140*/  IMAD.MOV.U32 R3, RZ, RZ, RZ ;  /* 0x000000ffff037224 */ /* 0x000fe200078e00ff */
[----:B------:R-:W-:Y:S02]  /*0150*/  CS2R R4, SRZ ;  /* 0x0000000000047805 */ /* 0x000fe4000001ff00 */
[----:B------:R-:W-:Y:S01]  /*0160*/  IMAD.X R9, RZ, RZ, R7, P0 ;  /* 0x000000ffff097224 */ /* 0x000fe200000e0607 */
[----:B0-----:R-:W-:-:S04]  /*0170*/  UIADD3 UR4, UP0, UPT, UR4, 0x4, URZ ;  /* 0x0000000404047890 */ /* 0x001fc8000ff1e0ff */
[----:B------:R-:W-:Y:S02]  /*0180*/  UIADD3.X UR5, UPT, UPT, URZ, UR5, URZ, UP0, !UPT ;  /* 0x00000005ff057290 */ /* 0x000fe400087fe4ff */
[----:B------:R-:W-:-:S04]  /*0190*/  IMAD.U32 R32, RZ, RZ, UR4 ;  /* 0x00000004ff207e24 */ /* 0x000fc8000f8e00ff */
[----:B------:R-:W-:-:S07]  /*01a0*/  IMAD.U32 R33, RZ, RZ, UR5 ;  /* 0x00000005ff217e24 */ /* 0x000fce000f8e00ff */
.L_x_25:
[----:B------:R-:W2:Y:S04]  /*01b0*/  LD.E R35, desc[UR6][R8.64] ;  /* 0x0000000608237980 */ /* 0x000ea8000c101900 */
[----:B------:R-:W2:Y:S01]  /*01c0*/  LD.E R0, desc[UR6][R8.64+-0xc] ;  /* 0xfffff40608007980 */ /* 0x000ea2000c101900 */
[----:B------:R-:W-:Y:S01]  /*01d0*/  BSSY.RECONVERGENT B2, `(.L_x_17) ;  /* 0x000000c000027945 */ /* 0x000fe20003800200 */
[----:B--2---:R-:W-:-:S05]  /*01e0*/  FADD R35, R35, R0 ;  /* 0x0000000023237221 */ /* 0x004fca0000000000 */
[----:B------:R-:W-:Y:S01]  /*01f0*/  FSETP.GT.AND P0, PT, R35, 1, PT ;  /* 0x3f8000002300780b */ /* 0x000fe20003f04000 */
[----:B0-----:R0:W-:-:S12]  /*0200*/  ST.E desc[UR6][R8.64+-0xc], R35 ;  /* 0xfffff42308007985 */ /* 0x0011d8000c101906 */
[----:B------:R-:W-:Y:S02]  /*0210*/  @P0 IMAD.MOV.U32 R11, RZ, RZ, 0x3f800000 ;  /* 0x3f800000ff0b0424 */ /* 0x000fe400078e00ff */
[----:B0-----:R-:W-:-:S03]  /*0220*/  @P0 IMAD.MOV.U32 R35, RZ, RZ, 0x3f800000 ;  /* 0x3f800000ff230424 */ /* 0x001fc600078e00ff */
[----:B------:R0:W-:Y:S01]  /*0230*/  @P0 ST.E desc[UR6][R8.64+-0xc], R11 ;  /* 0xfffff40b08000985 */ /* 0x0001e2000c101906 */
[----:B-1----:R-:W-:Y:S05]  /*0240*/  @P0 BRA `(.L_x_18) ;  /* 0x0000000000100947 */ /* 0x002fea0003800000 */
[----:B------:R-:W-:-:S13]  /*0250*/  FSETP.GEU.AND P0, PT, R35, -1, PT ;  /* 0xbf8000002300780b */ /* 0x000fda0003f0e000 */
[----:B0-----:R-:W-:Y:S02]  /*0260*/  @!P0 IMAD.MOV.U32 R11, RZ, RZ, -0x40800000 ;  /* 0xbf800000ff0b8424 */ /* 0x001fe400078e00ff */
[----:B------:R-:W-:-:S03]  /*0270*/  @!P0 IMAD.MOV.U32 R35, RZ, RZ, -0x40800000 ;  /* 0xbf800000ff238424 */ /* 0x000fc600078e00ff */
[----:B------:R1:W-:Y:S04]  /*0280*/  @!P0 ST.E desc[UR6][R8.64+-0xc], R11 ;  /* 0xfffff40b08008985 */ /* 0x0003e8000c101906 */
.L_x_18:
[----:B------:R-:W-:Y:S05]  /*0290*/  BSYNC.RECONVERGENT B2 ;  /* 0x0000000000027941 */ /* 0x000fea0003800200 */
.L_x_17:
[----:B------:R-:W2:Y:S01]  /*02a0*/  LDG.E R34, desc[UR6][R32.64] ;  /* 0x0000000620227981 */ /* 0x000ea2000c1e1900 */
[----:B------:R-:W-:Y:S01]  /*02b0*/  BSSY.RECONVERGENT B2, `(.L_x_19) ;  /* 0x0000006000027945 */ /* 0x000fe20003800200 */
[----:B------:R-:W-:Y:S01]  /*02c0*/  MOV R0, 0x310 ;  /* 0x0000031000007802 */ /* 0x000fe20000000f00 */
[----:B--2---:R-:W-:-:S04]  /*02d0*/  FADD R34, -R34, R35 ;  /* 0x0000002322227221 */ /* 0x004fc80000000100 */
[----:B01----:R-:W0:Y:S02]  /*02e0*/  F2F.F64.F32 R10, R34 ;  /* 0x00000022000a7310 */ /* 0x003e240000201800 */
[----:B0-----:R-:W-:-:S11]  /*02f0*/  DADD R36, -RZ, |R10| ;  /* 0x00000000ff247229 */ /* 0x001fd6000000050a */
[----:B------:R-:W-:Y:S05]  /*0300*/  CALL.REL.NOINC `($_Z7new_posP14ParticleSystem$__internal_accurate_pow) ;  /* 0x0000000800d07944 */ /* 0x000fea0003c00000 */
[----:B------:R-:W-:Y:S05]  /*0310*/  BSYNC.RECONVERGENT B2 ;  /* 0x0000000000027941 */ /* 0x000fea0003800200 */
.L_x_19:
[----:B------:R-:W-:Y:S01]  /*0320*/  DADD R12, R10, 2 ;  /* 0x400000000a0c7429 */ /* 0x000fe20000000000 */
[----:B------:R0:W1:Y:S01]  /*0330*/  F2F.F64.F32 R16, R5 ;  /* 0x0000000500107310 */ /* 0x0000620000201800 */
[C---:B------:R-:W-:Y:S01]  /*0340*/  FSETP.NEU.AND P1, PT, R34.reuse, RZ, PT ;  /* 0x000000ff2200720b */ /* 0x040fe20003f2d000 */
[----:B------:R-:W-:Y:S01]  /*0350*/  BSSY.RECONVERGENT B2, `(.L_x_20) ;  /* 0x000000e000027945 */ /* 0x000fe20003800200 */
[----:B------:R-:W-:Y:S02]  /*0360*/  FSETP.NEU.AND P0, PT, R34, 1, PT ;  /* 0x3f8000002200780b */ /* 0x000fe40003f0d000 */
[----:B------:R-:W-:Y:S02]  /*0370*/  FSEL R14, R18, RZ, P1 ;  /* 0x000000ff120e7208 */ /* 0x000fe40000800000 */
[----:B------:R-:W-:Y:S02]  /*0380*/  FSEL R15, R19, RZ, P1 ;  /* 0x000000ff130f7208 */ /* 0x000fe40000800000 */
[----:B------:R-:W-:-:S02]  /*0390*/  LOP3.LUT R0, R13, 0x7ff00000, RZ, 0xc0, !PT ;  /* 0x7ff000000d007812 */ /* 0x000fc400078ec0ff */
[----:B------:R0:W2:Y:S02]  /*03a0*/  F2F.F64.F32 R12, R35 ;  /* 0x00000023000c7310 */ /* 0x0000a40000201800 */
[----:B------:R-:W-:-:S13]  /*03b0*/  ISETP.NE.AND P2, PT, R0, 0x7ff00000, PT ;  /* 0x7ff000000000780c */ /* 0x000fda0003f45270 */
[----:B012---:R-:W-:Y:S05]  /*03c0*/  @P2 BRA `(.L_x_21) ;  /* 0x0000000000182947 */ /* 0x007fea0003800000 */
[----:B------:R-:W-:-:S13]  /*03d0*/  FSETP.NAN.AND P1, PT, R34, R34, PT ;  /* 0x000000222200720b */ /* 0x000fda0003f28000 */
[----:B------:R-:W-:Y:S01]  /*03e0*/  @P1 DADD R14, R10, 2 ;  /* 0x400000000a0e1429 */ /* 0x000fe20000000000 */
[----:B------:R-:W-:Y:S10]  /*03f0*/  @P1 BRA `(.L_x_21) ;  /* 0x00000000000c1947 */ /* 0x000ff40003800000 */
[----:B------:R-:W-:-:S14]  /*0400*/  DSETP.NEU.AND P1, PT, |R10|, +INF , PT ;  /* 0x7ff000000a00742a */ /* 0x000fdc0003f2d200 */
[----:B------:R-:W-:Y:S02]  /*0410*/  @!P1 IMAD.MOV.U32 R14, RZ, RZ, 0x0 ;  /* 0x00000000ff0e9424 */ /* 0x000fe400078e00ff */
[----:B------:R-:W-:-:S07]  /*0420*/  @!P1 IMAD.MOV.U32 R15, RZ, RZ, 0x7ff00000 ;  /* 0x7ff00000ff0f9424 */ /* 0x000fce00078e00ff */
.L_x_21:
[----:B------:R-:W-:Y:S05]  /*0430*/  BSYNC.RECONVERGENT B2 ;  /* 0x0000000000027941 */ /* 0x000fea0003800200 */
.L_x_20:
[----:B------:R-:W-:Y:S01]  /*0440*/  FSEL R10, R14, RZ, P0 ;  /* 0x000000ff0e0a7208 */ /* 0x000fe20000000000 */
[----:B------:R-:W-:Y:S01]  /*0450*/  DADD R36, -RZ, |R12| ;  /* 0x00000000ff247229 */ /* 0x000fe2000000050c */
[----:B------:R-:W-:Y:S01]  /*0460*/  FSEL R11, R15, 1.875, P0 ;  /* 0x3ff000000f0b7808 */ /* 0x000fe20000000000 */
[----:B------:R-:W-:Y:S01]  /*0470*/  BSSY.RECONVERGENT B2, `(.L_x_22) ;  /* 0x0000005000027945 */ /* 0x000fe20003800200 */
[----:B------:R-:W-:-:S04]  /*0480*/  MOV R0, 0x4c0 ;  /* 0x000004c000007802 */ /* 0x000fc80000000f00 */
[----:B------:R-:W-:-:S06]  /*0490*/  DADD R16, R16, R10 ;  /* 0x0000000010107229 */ /* 0x000fcc000000000a */
[----:B------:R0:W1:Y:S05]  /*04a0*/  F2F.F32.F64 R5, R16 ;  /* 0x0000001000057310 */ /* 0x00006a0000301000 */
[----:B01----:R-:W-:Y:S05]  /*04b0*/  CALL.REL.NOINC `($_Z7new_posP14ParticleSystem$__internal_accurate_pow) ;  /* 0x0000000800647944 */ /* 0x003fea0003c00000 */
[----:B------:R-:W-:Y:S05]  /*04c0*/  BSYNC.RECONVERGENT B2 ;  /* 0x0000000000027941 */ /* 0x000fea0003800200 */
.L_x_22:
[----:B------:R-:W-:Y:S01]  /*04d0*/  DADD R10, R12, 2 ;  /* 0x400000000c0a7429 */ /* 0x000fe20000000000 */
[----:B------:R-:W-:Y:S01]  /*04e0*/  FSETP.NEU.AND P0, PT, R35, RZ, PT ;  /* 0x000000ff2300720b */ /* 0x000fe20003f0d000 */
[----:B------:R-:W-:Y:S08]  /*04f0*/  BSSY.RECONVERGENT B2, `(.L_x_23) ;  /* 0x000000c000027945 */ /* 0x000ff00003800200 */
[----:B------:R-:W-:-:S02]  /*0500*/  LOP3.LUT R10, R11, 0x7ff00000, RZ, 0xc0, !PT ;  /* 0x7ff000000b0a7812 */ /* 0x000fc400078ec0ff */
[----:B------:R-:W-:Y:S02]  /*0510*/  FSEL R11, R19, RZ, P0 ;  /* 0x000000ff130b7208 */ /* 0x000fe40000000000 */
[----:B------:R-:W-:Y:S02]  /*0520*/  ISETP.NE.AND P1, PT, R10, 0x7ff00000, PT ;  /* 0x7ff000000a00780c */ /* 0x000fe40003f25270 */
[----:B------:R-:W-:-:S11]  /*0530*/  FSEL R10, R18, RZ, P0 ;  /* 0x000000ff120a7208 */ /* 0x000fd60000000000 */
[----:B------:R-:W-:Y:S05]  /*0540*/  @P1 BRA `(.L_x_24) ;  /* 0x0000000000181947 */ /* 0x000fea0003800000 */
[----:B------:R-:W-:-:S13]  /*0550*/  FSETP.NAN.AND P0, PT, R35, R35, PT ;  /* 0x000000232300720b */ /* 0x000fda0003f08000 */
[----:B------:R-:W-:Y:S01]  /*0560*/  @P0 DADD R10, R12, 2 ;  /* 0x400000000c0a0429 */ /* 0x000fe20000000000 */
[----:B------:R-:W-:Y:S10]  /*0570*/  @P0 BRA `(.L_x_24) ;  /* 0x00000000000c0947 */ /* 0x000ff40003800000 */
[----:B------:R-:W-:-:S14]  /*0580*/  DSETP.NEU.AND P0, PT, |R12|, +INF , PT ;  /* 0x7ff000000c00742a */ /* 0x000fdc0003f0d200 */
[----:B------:R-:W-:Y:S02]  /*0590*/  @!P0 IMAD.MOV.U32 R10, RZ, RZ, 0x0 ;  /* 0x00000000ff0a8424 */ /* 0x000fe400078e00ff */
[----:B------:R-:W-:-:S07]  /*05a0*/  @!P0 IMAD.MOV.U32 R11, RZ, RZ, 0x7ff00000 ;  /* 0x7ff00000ff0b8424 */ /* 0x000fce00078e00ff */
.L_x_24:
[----:B------:R-:W-:Y:S05]  /*05b0*/  BSYNC.RECONVERGENT B2 ;  /* 0x0000000000027941 */ /* 0x000fea0003800200 */
.L_x_23:
[----:B------:R-:W0:Y:S01]  /*05c0*/  F2F.F64.F32 R12, R4 ;  /* 0x00000004000c7310 */ /* 0x000e220000201800 */
[----:B------:R-:W-:Y:S01]  /*05d0*/  FSETP.NEU.AND P0, PT, R35, 1, PT ;  /* 0x3f8000002300780b */ /* 0x000fe20003f0d000 */
[----:B------:R-:W-:Y:S01]  /*05e0*/  VIADD R3, R3, 0x1 ;  /* 0x0000000103037836 */ /* 0x000fe20000000000 */
[----:B------:R-:W-:Y:S02]  /*05f0*/  IADD3 R32, P2, PT, R32, 0x4, RZ ;  /* 0x0000000420207810 */ /* 0x000fe40007f5e0ff */
[----:B------:R-:W-:Y:S02]  /*0600*/  FSEL R10, R10, RZ, P0 ;  /* 0x000000ff0a0a7208 */ /* 0x000fe40000000000 */
[----:B------:R-:W-:Y:S01]  /*0610*/  FSEL R11, R11, 1.875, P0 ;  /* 0x3ff000000b0b7808 */ /* 0x000fe20000000000 */
[----:B------:R-:W-:Y:S01]  /*0620*/  IMAD.X R33, RZ, RZ, R33, P2 ;  /* 0x000000ffff217224 */ /* 0x000fe200010e0621 */
[----:B------:R-:W-:Y:S02]  /*0630*/  ISETP.GE.AND P0, PT, R3, R2, PT ;  /* 0x000000020300720c */ /* 0x000fe40003f06270 */
[----:B------:R-:W-:-:S02]  /*0640*/  IADD3 R8, P1, PT, R8, 0x4, RZ ;  /* 0x0000000408087810 */ /* 0x000fc40007f3e0ff */
[----:B0-----:R-:W-:-:S03]  /*0650*/  DADD R12, R12, R10 ;  /* 0x000000000c0c7229 */ /* 0x001fc6000000000a */
[----:B------:R-:W-:-:S03]  /*0660*/  IMAD.X R9, RZ, RZ, R9, P1 ;  /* 0x000000ffff097224 */ /* 0x000fc600008e0609 */
[----:B------:R0:W1:Y:S03]  /*0670*/  F2F.F32.F64 R4, R12 ;  /* 0x0000000c00047310 */ /* 0x0000660000301000 */
[----:B------:R-:W-:Y:S05]  /*0680*/  @!P0 BRA `(.L_x_25) ;  /* 0xfffffff800c88947 */ /* 0x000fea000383ffff */
[----:B------:R-:W-:Y:S05]  /*0690*/  BSYNC.RECONVERGENT B0 ;  /* 0x0000000000007941 */ /* 0x000fea0003800200 */
.L_x_16:
[----:B------:R-:W-:-:S04]  /*06a0*/  IMAD.MOV.U32 R3, RZ, RZ, 0x3f800000 ;  /* 0x3f800000ff037424 */ /* 0x000fc800078e00ff */
[----:B-1----:R-:W-:-:S04]  /*06b0*/  FFMA R4, R4, 100, R3 ;  /* 0x42c8000004047823 */ /* 0x002fc80000000003 */
[----:B------:R-:W-:-:S07]  /*06c0*/  FMUL R3, R5, R4 ;  /* 0x0000000405037220 */ /* 0x000fce0000400000 */
.L_x_15:
[----:B------:R-:W-:Y:S05]  /*06d0*/  BSYNC.RECONVERGENT B1 ;  /* 0x0000000000017941 */ /* 0x000fea0003800200 */
.L_x_14:
[----:B------:R-:W-:Y:S01]  /*06e0*/  IMAD.MOV.U32 R5, RZ, RZ, 0x3dcccccd ;  /* 0x3dcccccdff057424 */ /* 0x000fe200078e00ff */
[----:B------:R-:W1:Y:S01]  /*06f0*/  FCHK P0, R3, 10 ;  /* 0x4120000003007902 */ /* 0x000e620000000000 */
[----:B------:R-:W-:Y:S01]  /*0700*/  IMAD.MOV.U32 R0, RZ, RZ, 0x3f800000 ;  /* 0x3f800000ff007424 */ /* 0x000fe200078e00ff */
[----:B------:R-:W-:Y:S03]  /*0710*/  BSSY.RECONVERGENT B0, `(.L_x_26) ;  /* 0x000000b000007945 */ /* 0x000fe60003800200 */
[----:B------:R-:W-:-:S04]  /*0720*/  FFMA R0, R5, -10, R0 ;  /* 0xc120000005007823 */ /* 0x000fc80000000000 */
[----:B------:R-:W-:-:S04]  /*0730*/  FFMA R0, R0, R5, 0.10000000149011611938 ;  /* 0x3dcccccd00007423 */ /* 0x000fc80000000005 */
[----:B------:R-:W-:-:S04]  /*0740*/  FFMA R4, R0, R3, RZ ;  /* 0x0000000300047223 */ /* 0x000fc800000000ff */
[----:B------:R-:W-:-:S04]  /*0750*/  FFMA R5, R4, -10, R3 ;  /* 0xc120000004057823 */ /* 0x000fc80000000003 */
[----:B------:R-:W-:Y:S01]  /*0760*/  FFMA R5, R0, R5, R4 ;  /* 0x0000000500057223 */ /* 0x000fe20000000004 */
[----:B-1----:R-:W-:Y:S06]  /*0770*/  @!P0 BRA `(.L_x_27) ;  /* 0x0000000000108947 */ /* 0x002fec0003800000 */
[----:B------:R-:W-:Y:S01]  /*0780*/  IMAD.MOV.U32 R0, RZ, RZ, R3 ;  /* 0x000000ffff007224 */ /* 0x000fe200078e0003 */
[----:B------:R-:W-:-:S07]  /*0790*/  MOV R4, 0x7b0 ;  /* 0x000007b000047802 */ /* 0x000fce0000000f00 */
[----:B0-----:R-:W-:Y:S05]  /*07a0*/  CALL.REL.NOINC `($__internal_0_$__cuda_sm3x_div_rn_noftz_f32_slowpath) ;  /* 0x00000000002c7944 */ /* 0x001fea0003c00000 */
[----:B------:R-:W-:-:S07]  /*07b0*/  IMAD.MOV.U32 R5, RZ, RZ, R8 ;  /* 0x000000ffff057224 */ /* 0x000fce00078e0008 */
.L_x_27:
[----:B------:R-:W-:Y:S05]  /*07c0*/  BSYNC.RECONVERGENT B0 ;  /* 0x0000000000007941 */ /* 0x000fea0003800200 */
.L_x_26:
[----:B------:R-:W2:Y:S04]  /*07d0*/  LD.E R0, desc[UR6][R6.64+0x24] ;  /* 0x0000240606007980 */ /* 0x000ea8000c101900 */
[----:B------:R1:W-:Y:S01]  /*07e0*/  ST.E desc[UR6][R6.64+0x28], R5 ;  /* 0x0000280506007985 */ /* 0x0003e2000c101906 */
[----:B--2---:R-:W-:-:S13]  /*07f0*/  FSETP.GEU.AND P0, PT, R5, R0, PT ;  /* 0x000000000500720b */ /* 0x004fda0003f0e000 */
[----:B-1----:R-:W-:Y:S05]  /*0800*/  @P0 EXIT ;  /* 0x000000000000094d */ /* 0x002fea0003800000 */
[----:B------:R-:W2:Y:S04]  /*0810*/  LD.E R3, desc[UR6][R6.64+0x4] ;  /* 0x0000040606037980 */ /* 0x000ea8000c101900 */
[----:B------:R-:W3:Y:S04]  /*0820*/  LD.E R4, desc[UR6][R6.64+0x8] ;  /* 0x0000080606047980 */ /* 0x000ee8000c101900 */
[----:B--2---:R-:W-:Y:S04]  /*0830*/  ST.E.64 desc[UR6][R6.64+0x18], R2 ;  /* 0x0000180206007985 */ /* 0x004fe8000c101b06 */
[----:B---3--:R-:W-:Y:S01]  /*0840*/  ST.E.64 desc[UR6][R6.64+0x20], R4 ;  /* 0x0000200406007985 */ /* 0x008fe2000c101b06 */
[----:B------:R-:W-:Y:S05]  /*0850*/  EXIT ;  /* 0x000000000000794d */ /* 0x000fea0003800000 */
        .weak           $__internal_0_$__cuda_sm3x_div_rn_noftz_f32_slowpath
        .type           $__internal_0_$__cuda_sm3x_div_rn_noftz_f32_slowpath,@function
        .size           $__internal_0_$__cuda_sm3x_div_rn_noftz_f32_slowpath,($_Z7new_posP14ParticleSystem$__internal_accurate_pow - $__internal_0_$__cuda_sm3x_div_rn_noftz_f32_slowpath)
$__internal_0_$__cuda_sm3x_div_rn_noftz_f32_slowpath:
[----:B------:R-:W-:Y:S01]  /*0860*/  SHF.R.U32.HI R3, RZ, 0x17, R0 ;  /* 0x00000017ff037819 */ /* 0x000fe20000011600 */
[----:B------:R-:W-:Y:S04]  /*0870*/  BSSY.RECONVERGENT B1, `(.L_x_28) ;  /* 0x000005b000017945 */ /* 0x000fe80003800200 */
[----:B------:R-:W-:Y:S01]  /*0880*/  BSSY.RELIABLE B2, `(.L_x_29) ;  /* 0x0000019000027945 */ /* 0x000fe20003800100 */
[----:B------:R-:W-:-:S05]  /*0890*/  LOP3.LUT R5, R3, 0xff, RZ, 0xc0, !PT ;  /* 0x000000ff03057812 */ /* 0x000fca00078ec0ff */
[----:B------:R-:W-:-:S05]  /*08a0*/  VIADD R8, R5, 0xffffffff ;  /* 0xffffffff05087836 */ /* 0x000fca0000000000 */
[----:B------:R-:W-:-:S13]  /*08b0*/  ISETP.GT.U32.OR P0, PT, R8, 0xfd, !PT ;  /* 0x000000fd0800780c */ /* 0x000fda0007f04470 */
[----:B------:R-:W-:Y:S01]  /*08c0*/  @!P0 IMAD.MOV.U32 R3, RZ, RZ, RZ ;  /* 0x000000ffff038224 */ /* 0x000fe200078e00ff */
[----:B------:R-:W-:Y:S06]  /*08d0*/  @!P0 BRA `(.L_x_30) ;  /* 0x00000000004c8947 */ /* 0x000fec0003800000 */
[----:B------:R-:W-:-:S13]  /*08e0*/  FSETP.GTU.FTZ.AND P0, PT, |R0|, +INF , PT ;  /* 0x7f8000000000780b */ /* 0x000fda0003f1c200 */
[----:B------:R-:W-:Y:S05]  /*08f0*/  @P0 BREAK.RELIABLE B2 ;  /* 0x0000000000020942 */ /* 0x000fea0003800100 */
[----:B------:R-:W-:Y:S05]  /*0900*/  @P0 BRA `(.L_x_31) ;  /* 0x0000000400400947 */ /* 0x000fea0003800000 */
[----:B------:R-:W-:-:S05]  /*0910*/  IMAD.MOV.U32 R3, RZ, RZ, 0x41200000 ;  /* 0x41200000ff037424 */ /* 0x000fca00078e00ff */
[----:B------:R-:W-:-:S13]  /*0920*/  LOP3.LUT P0, RZ, R3, 0x7fffffff, R0, 0xc8, !PT ;  /* 0x7fffffff03ff7812 */ /* 0x000fda000780c800 */
[----:B------:R-:W-:Y:S05]  /*0930*/  @!P0 BREAK.RELIABLE B2 ;  /* 0x0000000000028942 */ /* 0x000fea0003800100 */
[----:B------:R-:W-:Y:S05]  /*0940*/  @!P0 BRA `(.L_x_32) ;  /* 0x0000000400288947 */ /* 0x000fea0003800000 */
[----:B------:R-:W-:-:S13]  /*0950*/  LOP3.LUT P0, RZ, R0, 0x7fffffff, RZ, 0xc0, !PT ;  /* 0x7fffffff00ff7812 */ /* 0x000fda000780c0ff */
[----:B------:R-:W-:Y:S05]  /*0960*/  @!P0 BREAK.RELIABLE B2 ;  /* 0x0000000000028942 */ /* 0x000fea0003800100 */
[----:B------:R-:W-:Y:S05]  /*0970*/  @!P0 BRA `(.L_x_33) ;  /* 0x0000000400148947 */ /* 0x000fea0003800000 */
[----:B------:R-:W-:Y:S02]  /*0980*/  FSETP.NEU.FTZ.AND P1, PT, |R0|, +INF , PT ;  /* 0x7f8000000000780b */ /* 0x000fe40003f3d200 */
[----:B------:R-:W-:-:S04]  /*0990*/  LOP3.LUT P0, RZ, R3, 0x7fffffff, RZ, 0xc0, !PT ;  /* 0x7fffffff03ff7812 */ /* 0x000fc8000780c0ff */
[----:B------:R-:W-:-:S13]  /*09a0*/  PLOP3.LUT P0, PT, P1, P0, PT, 0x2f, 0xf2 ;  /* 0x0000000000f2781c */ /* 0x000fda0000f00577 */
[----:B------:R-:W-:Y:S05]  /*09b0*/  @P0 BREAK.RELIABLE B2 ;  /* 0x0000000000020942 */ /* 0x000fea0003800100 */
[----:B------:R-:W-:Y:S05]  /*09c0*/  @P0 BRA `(.L_x_34) ;  /* 0x0000000000f40947 */ /* 0x000fea0003800000 */
[----:B------:R-:W-:-:S13]  /*09d0*/  ISETP.GE.AND P0, PT, R8, RZ, PT ;  /* 0x000000ff0800720c */ /* 0x000fda0003f06270 */
[----:B------:R-:W-:Y:S02]  /*09e0*/  @P0 IMAD.MOV.U32 R3, RZ, RZ, RZ ;  /* 0x000000ffff030224 */ /* 0x000fe400078e00ff */
[----:B------:R-:W-:Y:S01]  /*09f0*/  @!P0 FFMA R0, R0, 1.84467440737095516160e+19, RZ ;  /* 0x5f80000000008823 */ /* 0x000fe200000000ff */
[----:B------:R-:W-:-:S07]  /*0a00*/  @!P0 IMAD.MOV.U32 R3, RZ, RZ, -0x40 ;  /* 0xffffffc0ff038424 */ /* 0x000fce00078e00ff */
.L_x_30:
[----:B------:R-:W-:Y:S05]  /*0a10*/  BSYNC.RELIABLE B2 ;  /* 0x0000000000027941 */ /* 0x000fea0003800100 */
.L_x_29:
[----:B------:R-:W-:Y:S01]  /*0a20*/  UMOV UR4, 0x41200000 ;  /* 0x4120000000047882 */ /* 0x000fe20000000000 */
[----:B------:R-:W-:Y:S01]  /*0a30*/  VIADD R5, R5, 0xffffff81 ;  /* 0xffffff8105057836 */ /* 0x000fe20000000000 */
[----:B------:R-:W-:Y:S01]  /*0a40*/  UIADD3 UR4, UPT, UPT, UR4, -0x1800000, URZ ;  /* 0xfe80000004047890 */ /* 0x000fe2000fffe0ff */
[----:B------:R-:W-:Y:S02]  /*0a50*/  BSSY.RECONVERGENT B2, `(.L_x_35) ;  /* 0x0000033000027945 */ /* 0x000fe40003800200 */
[----:B------:R-:W-:Y:S01]  /*0a60*/  IMAD R0, R5, -0x800000, R0 ;  /* 0xff80000005007824 */ /* 0x000fe200078e0200 */
[----:B------:R-:W-:Y:S02]  /*0a70*/  IADD3 R3, PT, PT, R3, -0x3, R5 ;  /* 0xfffffffd03037810 */ /* 0x000fe40007ffe005 */
[----:B------:R-:W-:-:S03]  /*0a80*/  FADD.FTZ R9, -RZ, -UR4 ;  /* 0x80000004ff097e21 */ /* 0x000fc60008010100 */
[----:B------:R-:W0:Y:S02]  /*0a90*/  MUFU.RCP R8, UR4 ;  /* 0x0000000400087d08 */ /* 0x000e240008001000 */
[----:B0-----:R-:W-:-:S04]  /*0aa0*/  FFMA R11, R8, R9, 1 ;  /* 0x3f800000080b7423 */ /* 0x001fc80000000009 */
[----:B------:R-:W-:-:S04]  /*0ab0*/  FFMA R11, R8, R11, R8 ;  /* 0x0000000b080b7223 */ /* 0x000fc80000000008 */
[----:B------:R-:W-:-:S04]  /*0ac0*/  FFMA R8, R0, R11, RZ ;  /* 0x0000000b00087223 */ /* 0x000fc800000000ff */
[----:B------:R-:W-:-:S04]  /*0ad0*/  FFMA R10, R9, R8, R0 ;  /* 0x00000008090a7223 */ /* 0x000fc80000000000 */
[----:B------:R-:W-:-:S04]  /*0ae0*/  FFMA R10, R11, R10, R8 ;  /* 0x0000000a0b0a7223 */ /* 0x000fc80000000008 */
[----:B------:R-:W-:-:S04]  /*0af0*/  FFMA R9, R9, R10, R0 ;  /* 0x0000000a09097223 */ /* 0x000fc80000000000 */
[----:B------:R-:W-:-:S05]  /*0b00*/  FFMA R8, R11, R9, R10 ;  /* 0x000000090b087223 */ /* 0x000fca000000000a */
[----:B------:R-:W-:-:S04]  /*0b10*/  SHF.R.U32.HI R0, RZ, 0x17, R8 ;  /* 0x00000017ff007819 */ /* 0x000fc80000011608 */
[----:B------:R-:W-:-:S05]  /*0b20*/  LOP3.LUT R0, R0, 0xff, RZ, 0xc0, !PT ;  /* 0x000000ff00007812 */ /* 0x000fca00078ec0ff */
[----:B------:R-:W-:-:S04]  /*0b30*/  IMAD.IADD R5, R0, 0x1, R3 ;  /* 0x0000000100057824 */ /* 0x000fc800078e0203 */
[----:B------:R-:W-:-:S05]  /*0b40*/  VIADD R0, R5, 0xffffffff ;  /* 0xffffffff05007836 */ /* 0x000fca0000000000 */
[----:B------:R-:W-:-:S13]  /*0b50*/  ISETP.GE.U32.AND P0, PT, R0, 0xfe, PT ;  /* 0x000000fe0000780c */ /* 0x000fda0003f06070 */
[----:B------:R-:W-:Y:S05]  /*0b60*/  @!P0 BRA `(.L_x_36) ;  /* 0x0000000000808947 */ /* 0x000fea0003800000 */
[----:B------:R-:W-:-:S13]  /*0b70*/  ISETP.GT.AND P0, PT, R5, 0xfe, PT ;  /* 0x000000fe0500780c */ /* 0x000fda0003f04270 */
[----:B------:R-:W-:Y:S05]  /*0b80*/  @P0 BRA `(.L_x_37) ;  /* 0x00000000006c0947 */ /* 0x000fea0003800000 */
[----:B------:R-:W-:-:S13]  /*0b90*/  ISETP.GE.AND P0, PT, R5, 0x1, PT ;  /* 0x000000010500780c */ /* 0x000fda0003f06270 */
[----:B------:R-:W-:Y:S05]  /*0ba0*/  @P0 BRA `(.L_x_38) ;  /* 0x0000000000740947 */ /* 0x000fea0003800000 */
[----:B------:R-:W-:Y:S02]  /*0bb0*/  ISETP.GE.AND P0, PT, R5, -0x18, PT ;  /* 0xffffffe80500780c */ /* 0x000fe40003f06270 */
[----:B------:R-:W-:-:S11]  /*0bc0*/  LOP3.LUT R8, R8, 0x80000000, RZ, 0xc0, !PT ;  /* 0x8000000008087812 */ /* 0x000fd600078ec0ff */
[----:B------:R-:W-:Y:S05]  /*0bd0*/  @!P0 BRA `(.L_x_38) ;  /* 0x0000000000688947 */ /* 0x000fea0003800000 */
[-CC-:B------:R-:W-:Y:S01]  /*0be0*/  FFMA.RZ R0, R11, R9.reuse, R10.reuse ;  /* 0x000000090b007223 */ /* 0x180fe2000000c00a */
[C---:B------:R-:W-:Y:S02]  /*0bf0*/  ISETP.NE.AND P2, PT, R5.reuse, RZ, PT ;  /* 0x000000ff0500720c */ /* 0x040fe40003f45270 */
[----:B------:R-:W-:Y:S02]  /*0c00*/  ISETP.NE.AND P1, PT, R5, RZ, PT ;  /* 0x000000ff0500720c */ /* 0x000fe40003f25270 */
[----:B------:R-:W-:Y:S01]  /*0c10*/  LOP3.LUT R3, R0, 0x7fffff, RZ, 0xc0, !PT ;  /* 0x007fffff00037812 */ /* 0x000fe200078ec0ff */
[CCC-:B------:R-:W-:Y:S01]  /*0c20*/  FFMA.RP R0, R11.reuse, R9.reuse, R10.reuse ;  /* 0x000000090b007223 */ /* 0x1c0fe2000000800a */
[----:B------:R-:W-:Y:S01]  /*0c30*/  FFMA.RM R11, R11, R9, R10 ;  /* 0x000000090b0b7223 */ /* 0x000fe2000000400a */
[----:B------:R-:W-:Y:S01]  /*0c40*/  VIADD R10, R5, 0x20 ;  /* 0x00000020050a7836 */ /* 0x000fe20000000000 */
[----:B------:R-:W-:Y:S01]  /*0c50*/  LOP3.LUT R3, R3, 0x800000, RZ, 0xfc, !PT ;  /* 0x0080000003037812 */ /* 0x000fe200078efcff */
[----:B------:R-:W-:-:S02]  /*0c60*/  IMAD.MOV R5, RZ, RZ, -R5 ;  /* 0x000000ffff057224 */ /* 0x000fc400078e0a05 */
[----:B------:R-:W-:Y:S02]  /*0c70*/  FSETP.NEU.FTZ.AND P0, PT, R0, R11, PT ;  /* 0x0000000b0000720b */ /* 0x000fe40003f1d000 */
[----:B------:R-:W-:Y:S02]  /*0c80*/  SHF.L.U32 R10, R3, R10, RZ ;  /* 0x0000000a030a7219 */ /* 0x000fe400000006ff */
[----:B------:R-:W-:Y:S02]  /*0c90*/  SEL R0, R5, RZ, P2 ;  /* 0x000000ff05007207 */ /* 0x000fe40001000000 */
[----:B------:R-:W-:Y:S02]  /*0ca0*/  ISETP.NE.AND P1, PT, R10, RZ, P1 ;  /* 0x000000ff0a00720c */ /* 0x000fe40000f25270 */
[----:B------:R-:W-:Y:S02]  /*0cb0*/  SHF.R.U32.HI R0, RZ, R0, R3 ;  /* 0x00000000ff007219 */ /* 0x000fe40000011603 */
[----:B------:R-:W-:-:S02]  /*0cc0*/  PLOP3.LUT P0, PT, P0, P1, PT, 0xf8, 0x8f ;  /* 0x00000000008f781c */ /* 0x000fc40000703f70 */
[----:B------:R-:W-:Y:S02]  /*0cd0*/  SHF.R.U32.HI R10, RZ, 0x1, R0 ;  /* 0x00000001ff0a7819 */ /* 0x000fe40000011600 */
[----:B------:R-:W-:-:S04]  /*0ce0*/  SEL R3, RZ, 0x1, !P0 ;  /* 0x00000001ff037807 */ /* 0x000fc80004000000 */
[----:B------:R-:W-:-:S04]  /*0cf0*/  LOP3.LUT R3, R3, 0x1, R10, 0xf8, !PT ;  /* 0x0000000103037812 */ /* 0x000fc800078ef80a */
[----:B------:R-:W-:-:S05]  /*0d00*/  LOP3.LUT R3, R3, R0, RZ, 0xc0, !PT ;  /* 0x0000000003037212 */ /* 0x000fca00078ec0ff */
[----:B------:R-:W-:-:S05]  /*0d10*/  IMAD.IADD R3, R10, 0x1, R3 ;  /* 0x000000010a037824 */ /* 0x000fca00078e0203 */
[----:B------:R-:W-:Y:S01]  /*0d20*/  LOP3.LUT R8, R3, R8, RZ, 0xfc, !PT ;  /* 0x0000000803087212 */ /* 0x000fe200078efcff */
[----:B------:R-:W-:Y:S06]  /*0d30*/  BRA `(.L_x_38) ;  /* 0x0000000000107947 */ /* 0x000fec0003800000 */
.L_x_37:
[----:B------:R-:W-:-:S04]  /*0d40*/  LOP3.LUT R8, R8, 0x80000000, RZ, 0xc0, !PT ;  /* 0x8000000008087812 */ /* 0x000fc800078ec0ff */
[----:B------:R-:W-:Y:S01]  /*0d50*/  LOP3.LUT R8, R8, 0x7f800000, RZ, 0xfc, !PT ;  /* 0x7f80000008087812 */ /* 0x000fe200078efcff */
[----:B------:R-:W-:Y:S06]  /*0d60*/  BRA `(.L_x_38) ;  /* 0x0000000000047947 */ /* 0x000fec0003800000 */
.L_x_36:
[----:B------:R-:W-:-:S07]  /*0d70*/  IMAD R8, R3, 0x800000, R8 ;  /* 0x0080000003087824 */ /* 0x000fce00078e0208 */
.L_x_38:
[----:B------:R-:W-:Y:S05]  /*0d80*/  BSYNC.RECONVERGENT B2 ;  /* 0x0000000000027941 */ /* 0x000fea0003800200 */
.L_x_35:
[----:B------:R-:W-:Y:S05]  /*0d90*/  BRA `(.L_x_39) ;  /* 0x0000000000207947 */ /* 0x000fea0003800000 */
.L_x_34:
[----:B------:R-:W-:-:S04]  /*0da0*/  LOP3.LUT R0, R3, 0x80000000, R0, 0x48, !PT ;  /* 0x8000000003007812 */ /* 0x000fc800078e4800 */
[----:B------:R-:W-:Y:S01]  /*0db0*/  LOP3.LUT R8, R0, 0x7f800000, RZ, 0xfc, !PT ;  /* 0x7f80000000087812 */ /* 0x000fe200078efcff */
[----:B------:R-:W-:Y:S06]  /*0dc0*/  BRA `(.L_x_39) ;  /* 0x0000000000147947 */ /* 0x000fec0003800000 */
.L_x_33:
[----:B------:R-:W-:Y:S01]  /*0dd0*/  LOP3.LUT R8, R3, 0x80000000, R0, 0x48, !PT ;  /* 0x8000000003087812 */ /* 0x000fe200078e4800 */
[----:B------:R-:W-:Y:S06]  /*0de0*/  BRA `(.L_x_39) ;  /* 0x00000000000c7947 */ /* 0x000fec0003800000 */
.L_x_32:
[----:B------:R-:W0:Y:S01]  /*0df0*/  MUFU.RSQ R8, -QNAN ;  /* 0xffc0000000087908 */ /* 0x000e220000001400 */
[----:B------:R-:W-:Y:S05]  /*0e00*/  BRA `(.L_x_39) ;  /* 0x0000000000047947 */ /* 0x000fea0003800000 */
.L_x_31:
[----:B------:R-:W-:-:S07]  /*0e10*/  FADD.FTZ R8, R0, 10 ;  /* 0x4120000000087421 */ /* 0x000fce0000010000 */
.L_x_39:
[----:B------:R-:W-:Y:S05]  /*0e20*/  BSYNC.RECONVERGENT B1 ;  /* 0x0000000000017941 */ /* 0x000fea0003800200 */
.L_x_28:
[----:B------:R-:W-:-:S04]  /*0e30*/  IMAD.MOV.U32 R5, RZ, RZ, 0x0 ;  /* 0x00000000ff057424 */ /* 0x000fc800078e00ff */
[----:B0-----:R-:W-:Y:S05]  /*0e40*/  RET.REL.NODEC R4 `(_Z7new_posP14ParticleSystem) ;  /* 0xfffffff0046c7950 */ /* 0x001fea0003c3ffff */
        .type           $_Z7new_posP14ParticleSystem$__internal_accurate_pow,@function
        .size           $_Z7new_posP14ParticleSystem$__internal_accurate_pow,(.L_x_96 - $_Z7new_posP14ParticleSystem$__internal_accurate_pow)
$_Z7new_posP14ParticleSystem$__internal_accurate_pow:
[----:B------:R-:W-:Y:S01]  /*0e50*/  ISETP.GT.U32.AND P0, PT, R37, 0xfffff, PT ;  /* 0x000fffff2500780c */ /* 0x000fe20003f04070 */
[----:B------:R-:W-:Y:S01]  /*0e60*/  IMAD.MOV.U32 R16, RZ, RZ, R37 ;  /* 0x000000ffff107224 */ /* 0x000fe200078e0025 */
[----:B------:R-:W-:Y:S01]  /*0e70*/  UMOV UR4, 0x7d2cafe2 ;  /* 0x7d2cafe200047882 */ /* 0x000fe20000000000 */
[----:B------:R-:W-:Y:S01]  /*0e80*/  IMAD.MOV.U32 R18, RZ, RZ, R36 ;  /* 0x000000ffff127224 */ /* 0x000fe200078e0024 */
[----:B------:R-:W-:Y:S01]  /*0e90*/  UMOV UR5, 0x3eb0f5ff ;  /* 0x3eb0f5ff00057882 */ /* 0x000fe20000000000 */
[----:B------:R-:W-:Y:S01]  /*0ea0*/  IMAD.MOV.U32 R22, RZ, RZ, RZ ;  /* 0x000000ffff167224 */ /* 0x000fe200078e00ff */
[----:B------:R-:W-:Y:S01]  /*0eb0*/  UMOV UR8, 0x3b39803f ;  /* 0x3b39803f00087882 */ /* 0x000fe20000000000 */
[----:B------:R-:W-:Y:S01]  /*0ec0*/  IMAD.MOV.U32 R20, RZ, RZ, 0x41ad3b5a ;  /* 0x41ad3b5aff147424 */ /* 0x000fe200078e00ff */
[----:B------:R-:W-:Y:S01]  /*0ed0*/  UMOV UR9, 0x3c7abc9e ;  /* 0x3c7abc9e00097882 */ /* 0x000fe20000000000 */
[----:B------:R-:W-:-:S04]  /*0ee0*/  IMAD.MOV.U32 R21, RZ, RZ, 0x3ed0f5d2 ;  /* 0x3ed0f5d2ff157424 */ /* 0x000fc800078e00ff */
[----:B------:R-:W-:Y:S01]  /*0ef0*/  @!P0 DMUL R14, R36, 1.80143985094819840000e+16 ;  /* 0x43500000240e8828 */ /* 0x000fe20000000000 */
[----:B------:R-:W-:-:S09]  /*0f00*/  SHF.R.U32.HI R37, RZ, 0x14, R37 ;  /* 0x00000014ff257819 */ /* 0x000fd20000011625 */
[----:B------:R-:W-:Y:S01]  /*0f10*/  @!P0 IMAD.MOV.U32 R16, RZ, RZ, R15 ;  /* 0x000000ffff108224 */ /* 0x000fe200078e000f */
[----:B------:R-:W-:Y:S01]  /*0f20*/  @!P0 LEA.HI R37, R15, 0xffffffca, RZ, 0xc ;  /* 0xffffffca0f258811 */ /* 0x000fe200078f60ff */
[----:B------:R-:W-:-:S03]  /*0f30*/  @!P0 IMAD.MOV.U32 R18, RZ, RZ, R14 ;  /* 0x000000ffff128224 */ /* 0x000fc600078e000e */
[----:B------:R-:W-:Y:S01]  /*0f40*/  LOP3.LUT R16, R16, 0x800fffff, RZ, 0xc0, !PT ;  /* 0x800fffff10107812 */ /* 0x000fe200078ec0ff */
[----:B------:R-:W-:-:S03]  /*0f50*/  VIADD R14, R37, 0xfffffc01 ;  /* 0xfffffc01250e7836 */ /* 0x000fc60000000000 */
[----:B------:R-:W-:-:S04]  /*0f60*/  LOP3.LUT R19, R16, 0x3ff00000, RZ, 0xfc, !PT ;  /* 0x3ff0000010137812 */ /* 0x000fc800078efcff */
[----:B------:R-:W-:-:S13]  /*0f70*/  ISETP.GE.U32.AND P1, PT, R19, 0x3ff6a09f, PT ;  /* 0x3ff6a09f1300780c */ /* 0x000fda0003f26070 */
[----:B------:R-:W-:Y:S02]  /*0f80*/  @P1 VIADD R17, R19, 0xfff00000 ;  /* 0xfff0000013111836 */ /* 0x000fe40000000000 */
[----:B------:R-:W-:Y:S02]  /*0f90*/  @P1 VIADD R14, R37, 0xfffffc02 ;  /* 0xfffffc02250e1836 */ /* 0x000fe40000000000 */
[----:B------:R-:W-:-:S06]  /*0fa0*/  @P1 IMAD.MOV.U32 R19, RZ, RZ, R17 ;  /* 0x000000ffff131224 */ /* 0x000fcc00078e0011 */
[C---:B------:R-:W-:Y:S02]  /*0fb0*/  DADD R24, R18.reuse, 1 ;  /* 0x3ff0000012187429 */ /* 0x040fe40000000000 */
[----:B------:R-:W-:-:S04]  /*0fc0*/  DADD R18, R18, -1 ;  /* 0xbff0000012127429 */ /* 0x000fc80000000000 */
[----:B------:R-:W0:Y:S02]  /*0fd0*/  MUFU.RCP64H R23, R25 ;  /* 0x0000001900177308 */ /* 0x000e240000001800 */
[----:B0-----:R-:W-:-:S08]  /*0fe0*/  DFMA R16, -R24, R22, 1 ;  /* 0x3ff000001810742b */ /* 0x001fd00000000116 */
[----:B------:R-:W-:-:S08]  /*0ff0*/  DFMA R16, R16, R16, R16 ;  /* 0x000000101010722b */ /* 0x000fd00000000010 */
[----:B------:R-:W-:-:S08]  /*1000*/  DFMA R22, R22, R16, R22 ;  /* 0x000000101616722b */ /* 0x000fd00000000016 */
[----:B------:R-:W-:-:S08]  /*1010*/  DMUL R16, R18, R22 ;  /* 0x0000001612107228 */ /* 0x000fd00000000000 */
[----:B------:R-:W-:-:S08]  /*1020*/  DFMA R16, R18, R22, R16 ;  /* 0x000000161210722b */ /* 0x000fd00000000010 */
[----:B------:R-:W-:-:S08]  /*1030*/  DMUL R28, R16, R16 ;  /* 0x00000010101c7228 */ /* 0x000fd00000000000 */
[----:B------:R-:W-:Y:S01]  /*1040*/  DFMA R20, R28, UR4, R20 ;  /* 0x000000041c147c2b */ /* 0x000fe20008000014 */
[----:B------:R-:W-:Y:S01]  /*1050*/  UMOV UR4, 0x75488a3f ;  /* 0x75488a3f00047882 */ /* 0x000fe20000000000 */
[----:B------:R-:W-:-:S06]  /*1060*/  UMOV UR5, 0x3ef3b20a ;  /* 0x3ef3b20a00057882 */ /* 0x000fcc0000000000 */
[----:B------:R-:W-:Y:S01]  /*1070*/  DFMA R26, R28, R20, UR4 ;  /* 0x000000041c1a7e2b */ /* 0x000fe20008000014 */
[----:B------:R-:W-:Y:S01]  /*1080*/  UMOV UR4, 0xe4faecd5 ;  /* 0xe4faecd500047882 */ /* 0x000fe20000000000 */
[----:B------:R-:W-:Y:S01]  /*1090*/  UMOV UR5, 0x3f1745cd ;  /* 0x3f1745cd00057882 */ /* 0x000fe20000000000 */
[----:B------:R-:W-:-:S05]  /*10a0*/  DADD R20, R18, -R16 ;  /* 0x0000000012147229 */ /* 0x000fca0000000810 */
[----:B------:R-:W-:Y:S01]  /*10b0*/  DFMA R26, R28, R26, UR4 ;  /* 0x000000041c1a7e2b */ /* 0x000fe2000800001a */
[----:B------:R-:W-:Y:S01]  /*10c0*/  UMOV UR4, 0x258a578b ;  /* 0x258a578b00047882 */ /* 0x000fe20000000000 */
[----:B------:R-:W-:Y:S01]  /*10d0*/  UMOV UR5, 0x3f3c71c7 ;  /* 0x3f3c71c700057882 */ /* 0x000fe20000000000 */
[----:B------:R-:W-:-:S05]  /*10e0*/  DADD R20, R20, R20 ;  /* 0x0000000014147229 */ /* 0x000fca0000000014 */
[----:B------:R-:W-:Y:S01]  /*10f0*/  DFMA R26, R28, R26, UR4 ;  /* 0x000000041c1a7e2b */ /* 0x000fe2000800001a */
[----:B------:R-:W-:Y:S01]  /*1100*/  UMOV UR4, 0x9242b910 ;  /* 0x9242b91000047882 */ /* 0x000fe20000000000 */
[----:B------:R-:W-:Y:S01]  /*1110*/  UMOV UR5, 0x3f624924 ;  /* 0x3f62492400057882 */ /* 0x000fe20000000000 */
[----:B------:R-:W-:-:S05]  /*1120*/  DFMA R20, R18, -R16, R20 ;  /* 0x800000101214722b */ /* 0x000fca0000000014 */
[----:B------:R-:W-:Y:S01]  /*1130*/  DFMA R26, R28, R26, UR4 ;  /* 0x000000041c1a7e2b */ /* 0x000fe2000800001a */
[----:B------:R-:W-:Y:S01]  /*1140*/  UMOV UR4, 0x99999dfb ;  /* 0x99999dfb00047882 */ /* 0x000fe20000000000 */
[----:B------:R-:W-:Y:S01]  /*1150*/  UMOV UR5, 0x3f899999 ;  /* 0x3f89999900057882 */ /* 0x000fe20000000000 */
[----:B------:R-:W-:Y:S02]  /*1160*/  DMUL R20, R22, R20 ;  /* 0x0000001416147228 */ /* 0x000fe40000000000 */
[----:B------:R-:W-:-:S03]  /*1170*/  DMUL R22, R16, R16 ;  /* 0x0000001010167228 */ /* 0x000fc60000000000 */
[----:B------:R-:W-:Y:S01]  /*1180*/  DFMA R26, R28, R26, UR4 ;  /* 0x000000041c1a7e2b */ /* 0x000fe2000800001a */
[----:B------:R-:W-:Y:S01]  /*1190*/  UMOV UR4, 0x55555555 ;  /* 0x5555555500047882 */ /* 0x000fe20000000000 */
[----:B------:R-:W-:-:S03]  /*11a0*/  UMOV UR5, 0x3fb55555 ;  /* 0x3fb5555500057882 */ /* 0x000fc60000000000 */
[----:B------:R-:W-:-:S03]  /*11b0*/  DMUL R30, R16, R22 ;  /* 0x00000016101e7228 */ /* 0x000fc60000000000 */
[----:B------:R-:W-:-:S08]  /*11c0*/  DFMA R18, R28, R26, UR4 ;  /* 0x000000041c127e2b */ /* 0x000fd0000800001a */
[----:B------:R-:W-:Y:S01]  /*11d0*/  DADD R24, -R18, UR4 ;  /* 0x0000000412187e29 */ /* 0x000fe20008000100 */
[----:B------:R-:W-:Y:S01]  /*11e0*/  UMOV UR4, 0xb9e7b0 ;  /* 0x00b9e7b000047882 */ /* 0x000fe20000000000 */
[----:B------:R-:W-:-:S06]  /*11f0*/  UMOV UR5, 0x3c46a4cb ;  /* 0x3c46a4cb00057882 */ /* 0x000fcc0000000000 */
[----:B------:R-:W-:Y:S02]  /*1200*/  DFMA R24, R28, R26, R24 ;  /* 0x0000001a1c18722b */ /* 0x000fe40000000018 */
[----:B------:R-:W-:Y:S01]  /*1210*/  DFMA R26, R16, R16, -R22 ;  /* 0x00000010101a722b */ /* 0x000fe20000000816 */
[----:B------:R-:W-:Y:S02]  /*1220*/  VIADD R29, R21, 0x100000 ;  /* 0x00100000151d7836 */ /* 0x000fe40000000000 */
[----:B------:R-:W-:-:S06]  /*1230*/  IMAD.MOV.U32 R28, RZ, RZ, R20 ;  /* 0x000000ffff1c7224 */ /* 0x000fcc00078e0014 */
[----:B------:R-:W-:Y:S02]  /*1240*/  DFMA R26, R16, R28, R26 ;  /* 0x0000001c101a722b */ /* 0x000fe4000000001a */
[----:B------:R-:W-:Y:S01]  /*1250*/  DADD R28, R24, -UR4 ;  /* 0x80000004181c7e29 */ /* 0x000fe20008000000 */
[----:B------:R-:W-:Y:S01]  /*1260*/  UMOV UR4, 0x80000000 ;  /* 0x8000000000047882 */ /* 0x000fe20000000000 */
[----:B------:R-:W-:Y:S01]  /*1270*/  DFMA R24, R16, R22, -R30 ;  /* 0x000000161018722b */ /* 0x000fe2000000081e */
[----:B------:R-:W-:-:S07]  /*1280*/  UMOV UR5, 0x43300000 ;  /* 0x4330000000057882 */ /* 0x000fce0000000000 */
[----:B------:R-:W-:Y:S02]  /*1290*/  DFMA R24, R20, R22, R24 ;  /* 0x000000161418722b */ /* 0x000fe40000000018 */
[----:B------:R-:W-:-:S06]  /*12a0*/  DADD R22, R18, R28 ;  /* 0x0000000012167229 */ /* 0x000fcc000000001c */
[----:B------:R-:W-:Y:S02]  /*12b0*/  DFMA R24, R16, R26, R24 ;  /* 0x0000001a1018722b */ /* 0x000fe40000000018 */
[----:B------:R-:W-:Y:S02]  /*12c0*/  DADD R26, R18, -R22 ;  /* 0x00000000121a7229 */ /* 0x000fe40000000816 */
[----:B------:R-:W-:-:S06]  /*12d0*/  DMUL R18, R22, R30 ;  /* 0x0000001e16127228 */ /* 0x000fcc0000000000 */
[----:B------:R-:W-:Y:S02]  /*12e0*/  DADD R28, R28, R26 ;  /* 0x000000001c1c7229 */ /* 0x000fe4000000001a */
[----:B------:R-:W-:-:S08]  /*12f0*/  DFMA R26, R22, R30, -R18 ;  /* 0x0000001e161a722b */ /* 0x000fd00000000812 */
[----:B------:R-:W-:-:S08]  /*1300*/  DFMA R24, R22, R24, R26 ;  /* 0x000000181618722b */ /* 0x000fd0000000001a */
[----:B------:R-:W-:-:S08]  /*1310*/  DFMA R28, R28, R30, R24 ;  /* 0x0000001e1c1c722b */ /* 0x000fd00000000018 */
[----:B------:R-:W-:-:S08]  /*1320*/  DADD R24, R18, R28 ;  /* 0x0000000012187229 */ /* 0x000fd0000000001c */
[--C-:B------:R-:W-:Y:S02]  /*1330*/  DADD R22, R16, R24.reuse ;  /* 0x0000000010167229 */ /* 0x100fe40000000018 */
[----:B------:R-:W-:-:S06]  /*1340*/  DADD R18, R18, -R24 ;  /* 0x0000000012127229 */ /* 0x000fcc0000000818 */
[----:B------:R-:W-:Y:S02]  /*1350*/  DADD R16, R16, -R22 ;  /* 0x0000000010107229 */ /* 0x000fe40000000816 */
[----:B------:R-:W-:-:S06]  /*1360*/  DADD R18, R28, R18 ;  /* 0x000000001c127229 */ /* 0x000fcc0000000012 */
[----:B------:R-:W-:-:S08]  /*1370*/  DADD R16, R24, R16 ;  /* 0x0000000018107229 */ /* 0x000fd00000000010 */
[----:B------:R-:W-:-:S08]  /*1380*/  DADD R16, R18, R16 ;  /* 0x0000000012107229 */ /* 0x000fd00000000010 */
[----:B------:R-:W-:Y:S01]  /*1390*/  DADD R20, R20, R16 ;  /* 0x0000000014147229 */ /* 0x000fe20000000010 */
[----:B------:R-:W-:Y:S01]  /*13a0*/  LOP3.LUT R16, R14, 0x80000000, RZ, 0x3c, !PT ;  /* 0x800000000e107812 */ /* 0x000fe200078e3cff */
[----:B------:R-:W-:-:S06]  /*13b0*/  IMAD.MOV.U32 R17, RZ, RZ, 0x43300000 ;  /* 0x43300000ff117424 */ /* 0x000fcc00078e00ff */
[----:B------:R-:W-:Y:S02]  /*13c0*/  DADD R18, R22, R20 ;  /* 0x0000000016127229 */ /* 0x000fe40000000014 */
[----:B------:R-:W-:Y:S01]  /*13d0*/  DADD R16, R16, -UR4 ;  /* 0x8000000410107e29 */ /* 0x000fe20008000000 */
[----:B------:R-:W-:Y:S01]  /*13e0*/  UMOV UR4, 0xfefa39ef ;  /* 0xfefa39ef00047882 */ /* 0x000fe20000000000 */
[----:B------:R-:W-:-:S04]  /*13f0*/  UMOV UR5, 0x3fe62e42 ;  /* 0x3fe62e4200057882 */ /* 0x000fc80000000000 */
[--C-:B------:R-:W-:Y:S02]  /*1400*/  DADD R24, R22, -R18.reuse ;  /* 0x0000000016187229 */ /* 0x100fe40000000812 */
[----:B------:R-:W-:-:S06]  /*1410*/  DFMA R14, R16, UR4, R18 ;  /* 0x00000004100e7c2b */ /* 0x000fcc0008000012 */
[----:B------:R-:W-:Y:S02]  /*1420*/  DADD R24, R20, R24 ;  /* 0x0000000014187229 */ /* 0x000fe40000000018 */
[----:B------:R-:W-:-:S08]  /*1430*/  DFMA R22, R16, -UR4, R14 ;  /* 0x8000000410167c2b */ /* 0x000fd0000800000e */
[----:B------:R-:W-:-:S08]  /*1440*/  DADD R22, -R18, R22 ;  /* 0x0000000012167229 */ /* 0x000fd00000000116 */
[----:B------:R-:W-:-:S08]  /*1450*/  DADD R22, R24, -R22 ;  /* 0x0000000018167229 */ /* 0x000fd00000000816 */
[----:B------:R-:W-:-:S08]  /*1460*/  DFMA R22, R16, UR8, R22 ;  /* 0x0000000810167c2b */ /* 0x000fd00008000016 */
[----:B------:R-:W-:-:S08]  /*1470*/  DADD R16, R14, R22 ;  /* 0x000000000e107229 */ /* 0x000fd00000000016 */
[----:B------:R-:W-:Y:S02]  /*1480*/  DADD R14, R14, -R16 ;  /* 0x000000000e0e7229 */ /* 0x000fe40000000810 */
[----:B------:R-:W-:-:S06]  /*1490*/  DMUL R24, R16, 2 ;  /* 0x4000000010187828 */ /* 0x000fcc0000000000 */
[----:B------:R-:W-:Y:S02]  /*14a0*/  DADD R14, R22, R14 ;  /* 0x00000000160e7229 */ /* 0x000fe4000000000e */
[----:B------:R-:W-:-:S08]  /*14b0*/  DFMA R18, R16, 2, -R24 ;  /* 0x400000001012782b */ /* 0x000fd00000000818 */
[----:B------:R-:W-:Y:S01]  /*14c0*/  DFMA R18, R14, 2, R18 ;  /* 0x400000000e12782b */ /* 0x000fe20000000012 */
[----:B------:R-:W-:Y:S02]  /*14d0*/  IMAD.MOV.U32 R14, RZ, RZ, 0x652b82fe ;  /* 0x652b82feff0e7424 */ /* 0x000fe400078e00ff */
[----:B------:R-:W-:-:S05]  /*14e0*/  IMAD.MOV.U32 R15, RZ, RZ, 0x3ff71547 ;  /* 0x3ff71547ff0f7424 */ /* 0x000fca00078e00ff */
[----:B------:R-:W-:-:S08]  /*14f0*/  DADD R16, R24, R18 ;  /* 0x0000000018107229 */ /* 0x000fd00000000012 */
[----:B------:R-:W-:Y:S02]  /*1500*/  DFMA R14, R16, R14, 6.75539944105574400000e+15 ;  /* 0x43380000100e742b */ /* 0x000fe4000000000e */
[----:B------:R-:W-:Y:S01]  /*1510*/  FSETP.GEU.AND P0, PT, |R17|, 4.1917929649353027344, PT ;  /* 0x4086232b1100780b */ /* 0x000fe20003f0e200 */
[----:B------:R-:W-:-:S05]  /*1520*/  DADD R24, R24, -R16 ;  /* 0x0000000018187229 */ /* 0x000fca0000000810 */
[----:B------:R-:W-:-:S03]  /*1530*/  DADD R22, R14, -6.75539944105574400000e+15 ;  /* 0xc33800000e167429 */ /* 0x000fc60000000000 */
[----:B------:R-:W-:-:S05]  /*1540*/  DADD R18, R18, R24 ;  /* 0x0000000012127229 */ /* 0x000fca0000000018 */
[----:B------:R-:W-:Y:S01]  /*1550*/  DFMA R20, R22, -UR4, R16 ;  /* 0x8000000416147c2b */ /* 0x000fe20008000010 */
[----:B------:R-:W-:Y:S01]  /*1560*/  UMOV UR4, 0x3b39803f ;  /* 0x3b39803f00047882 */ /* 0x000fe20000000000 */
[----:B------:R-:W-:-:S06]  /*1570*/  UMOV UR5, 0x3c7abc9e ;  /* 0x3c7abc9e00057882 */ /* 0x000fcc0000000000 */
[----:B------:R-:W-:Y:S01]  /*1580*/  DFMA R20, R22, -UR4, R20 ;  /* 0x8000000416147c2b */ /* 0x000fe20008000014 */
[----:B------:R-:W-:Y:S01]  /*1590*/  UMOV UR4, 0x69ce2bdf ;  /* 0x69ce2bdf00047882 */ /* 0x000fe20000000000 */
[----:B------:R-:W-:Y:S01]  /*15a0*/  IMAD.MOV.U32 R22, RZ, RZ, -0x35dec16 ;  /* 0xfca213eaff167424 */ /* 0x000fe200078e00ff */
[----:B------:R-:W-:Y:S01]  /*15b0*/  UMOV UR5, 0x3e5ade15 ;  /* 0x3e5ade1500057882 */ /* 0x000fe20000000000 */
[----:B------:R-:W-:-:S06]  /*15c0*/  IMAD.MOV.U32 R23, RZ, RZ, 0x3e928af3 ;  /* 0x3e928af3ff177424 */ /* 0x000fcc00078e00ff */
[----:B------:R-:W-:Y:S01]  /*15d0*/  DFMA R22, R20, UR4, R22 ;  /* 0x0000000414167c2b */ /* 0x000fe20008000016 */
[----:B------:R-:W-:Y:S01]  /*15e0*/  UMOV UR4, 0x62401315 ;  /* 0x6240131500047882 */ /* 0x000fe20000000000 */
[----:B------:R-:W-:-:S06]  /*15f0*/  UMOV UR5, 0x3ec71dee ;  /* 0x3ec71dee00057882 */ /* 0x000fcc0000000000 */
[----:B------:R-:W-:Y:S01]  /*1600*/  DFMA R22, R20, R22, UR4 ;  /* 0x0000000414167e2b */ /* 0x000fe20008000016 */
        /* <DEDUP_REMOVED lines=20> */
[----:B------:R-:W-:-:S08]  /*1750*/  DFMA R22, R20, R22, UR4 ;  /* 0x0000000414167e2b */ /* 0x000fd00008000016 */
[----:B------:R-:W-:-:S08]  /*1760*/  DFMA R22, R20, R22, 1 ;  /* 0x3ff000001416742b */ /* 0x000fd00000000016 */
[----:B------:R-:W-:-:S10]  /*1770*/  DFMA R22, R20, R22, 1 ;  /* 0x3ff000001416742b */ /* 0x000fd40000000016 */
[----:B------:R-:W-:Y:S02]  /*1780*/  IMAD R21, R14, 0x100000, R23 ;  /* 0x001000000e157824 */ /* 0x000fe400078e0217 */
[----:B------:R-:W-:Y:S01]  /*1790*/  IMAD.MOV.U32 R20, RZ, RZ, R22 ;  /* 0x000000ffff147224 */ /* 0x000fe200078e0016 */
[----:B------:R-:W-:Y:S06]  /*17a0*/  @!P0 BRA `(.L_x_40) ;  /* 0x0000000000308947 */ /* 0x000fec0003800000 */
[----:B------:R-:W-:Y:S01]  /*17b0*/  FSETP.GEU.AND P1, PT, |R17|, 4.2275390625, PT ;  /* 0x408748001100780b */ /* 0x000fe20003f2e200 */
[C---:B------:R-:W-:Y:S02]  /*17c0*/  DADD R20, R16.reuse, +INF ;  /* 0x7ff0000010147429 */ /* 0x040fe40000000000 */
[----:B------:R-:W-:-:S08]  /*17d0*/  DSETP.GEU.AND P0, PT, R16, RZ, PT ;  /* 0x000000ff1000722a */ /* 0x000fd00003f0e000 */
[----:B------:R-:W-:Y:S02]  /*17e0*/  FSEL R20, R20, RZ, P0 ;  /* 0x000000ff14147208 */ /* 0x000fe40000000000 */
[----:B------:R-:W-:Y:S02]  /*17f0*/  @!P1 LEA.HI R15, R14, R14, RZ, 0x1 ;  /* 0x0000000e0e0f9211 */ /* 0x000fe400078f08ff */
[----:B------:R-:W-:Y:S02]  /*1800*/  FSEL R21, R21, RZ, P0 ;  /* 0x000000ff15157208 */ /* 0x000fe40000000000 */
[----:B------:R-:W-:-:S05]  /*1810*/  @!P1 SHF.R.S32.HI R15, RZ, 0x1, R15 ;  /* 0x00000001ff0f9819 */ /* 0x000fca000001140f */
[----:B------:R-:W-:Y:S02]  /*1820*/  @!P1 IMAD.IADD R14, R14, 0x1, -R15 ;  /* 0x000000010e0e9824 */ /* 0x000fe400078e0a0f */
[----:B------:R-:W-:-:S03]  /*1830*/  @!P1 IMAD R23, R15, 0x100000, R23 ;  /* 0x001000000f179824 */ /* 0x000fc600078e0217 */
[----:B------:R-:W-:Y:S01]  /*1840*/  @!P1 LEA R15, R14, 0x3ff00000, 0x14 ;  /* 0x3ff000000e0f9811 */ /* 0x000fe200078ea0ff */
[----:B------:R-:W-:-:S06]  /*1850*/  @!P1 IMAD.MOV.U32 R14, RZ, RZ, RZ ;  /* 0x000000ffff0e9224 */ /* 0x000fcc00078e00ff */
[----:B------:R-:W-:-:S11]  /*1860*/  @!P1 DMUL R20, R22, R14 ;  /* 0x0000000e16149228 */ /* 0x000fd60000000000 */
.L_x_40:
[----:B------:R-:W-:Y:S01]  /*1870*/  DFMA R18, R18, R20, R20 ;  /* 0x000000141212722b */ /* 0x000fe20000000014 */
[----:B------:R-:W-:Y:S01]  /*1880*/  IMAD.MOV.U32 R14, RZ, RZ, R0 ;  /* 0x000000ffff0e7224 */ /* 0x000fe200078e0000 */
[----:B------:R-:W-:Y:S01]  /*1890*/  DSETP.NEU.AND P0, PT, |R20|, +INF , PT ;  /* 0x7ff000001400742a */ /* 0x000fe20003f0d200 */
[----:B------:R-:W-:-:S07]  /*18a0*/  IMAD.MOV.U32 R15, RZ, RZ, 0x0 ;  /* 0x00000000ff0f7424 */ /* 0x000fce00078e00ff */
[----:B------:R-:W-:Y:S02]  /*18b0*/  FSEL R18, R20, R18, !P0 ;  /* 0x0000001214127208 */ /* 0x000fe40004000000 */
[----:B------:R-:W-:Y:S01]  /*18c0*/  FSEL R19, R21, R19, !P0 ;  /* 0x0000001315137208 */ /* 0x000fe20004000000 */
[----:B------:R-:W-:Y:S06]  /*18d0*/  RET.REL.NODEC R14 `(_Z7new_posP14ParticleSystem) ;  /* 0xffffffe40ec87950 */ /* 0x000fec0003c3ffff */
.L_x_41:
        /* <DEDUP_REMOVED lines=10> */
.L_x_96:


//--------------------- .text._Z7new_velP14ParticleSystem --------------------------
	.section	.text._Z7new_velP14ParticleSystem,"ax",@progbits
	.align	128
        .global         _Z7new_velP14ParticleSystem
        .type           _Z7new_velP14ParticleSystem,@function
        .size           _Z7new_velP14ParticleSystem,(.L_x_102 - _Z7new_velP14ParticleSystem)
        .other          _Z7new_velP14ParticleSystem,@"STO_CUDA_ENTRY STV_DEFAULT"
_Z7new_velP14ParticleSystem:
.text._Z7new_velP14ParticleSystem:
        /* <DEDUP_REMOVED lines=10> */
[----:B------:R-:W2:Y:S01]  /*00a0*/  LDG.E.64 R2, desc[UR6][R2.64] ;  /* 0x0000000602027981 */ /* 0x000ea2000c1e1b00 */
[----:B------:R-:W0:Y:S01]  /*00b0*/  S2R R19, SR_TID.Y ;  /* 0x0000000000137919 */ /* 0x000e220000002200 */
[----:B------:R-:W-:Y:S01]  /*00c0*/  HFMA2 R5, -RZ, RZ, 0, 0 ;  /* 0x00000000ff057431 */ /* 0x000fe200000001ff */
[----:B------:R-:W1:Y:S01]  /*00d0*/  LDC.64 R16, c[0x0][0x380] ;  /* 0x0000e000ff107b82 */ /* 0x000e620000000a00 */
[----:B--2---:R-:W-:-:S05]  /*00e0*/  IMAD.WIDE R10, R11, 0x38, R2 ;  /* 0x000000380b0a7825 */ /* 0x004fca00078e0202 */
[----:B------:R-:W2:Y:S01]  /*00f0*/  LDG.E.64 R8, desc[UR6][R10.64+0x30] ;  /* 0x000030060a087981 */ /* 0x000ea2000c1e1b00 */
[----:B------:R-:W-:Y:S01]  /*0100*/  HFMA2 R7, -RZ, RZ, 0, 0 ;  /* 0x00000000ff077431 */ /* 0x000fe200000001ff */
[----:B------:R-:W-:Y:S01]  /*0110*/  UMOV UR4, URZ ;  /* 0x000000ff00047c82 */ /* 0x000fe20008000000 */
[----:B0-----:R-:W-:Y:S01]  /*0120*/  IMAD.WIDE.U32 R2, R19, 0x4, R10 ;  /* 0x0000000413027825 */ /* 0x001fe200078e000a */
[----:B--2---:R-:W-:-:S05]  /*0130*/  MOV R4, R9 ;  /* 0x0000000900047202 */ /* 0x004fca0000000f00 */
[----:B------:R-:W-:-:S05]  /*0140*/  IMAD.WIDE.U32 R4, R8, -0x147e5, R4 ;  /* 0xfffeb81b08047825 */ /* 0x000fca00078e0004 */
[----:B------:R-:W-:-:S05]  /*0150*/  IADD3 R6, PT, PT, R5, UR4, RZ ;  /* 0x0000000405067c10 */ /* 0x000fca000fffe0ff */
[----:B------:R-:W-:-:S05]  /*0160*/  IMAD.WIDE.U32 R12, R4, -0x147e5, R6 ;  /* 0xfffeb81b040c7825 */ /* 0x000fca00078e0006 */
[----:B------:R-:W-:Y:S02]  /*0170*/  IADD3 R15, PT, PT, R13, UR4, RZ ;  /* 0x000000040d0f7c10 */ /* 0x000fe4000fffe0ff */
[----:B------:R-:W-:Y:S01]  /*0180*/  MOV R14, R12 ;  /* 0x0000000c000e7202 */ /* 0x000fe20000000f00 */
[----:B-1----:R-:W-:-:S04]  /*0190*/  IMAD.WIDE.U32 R12, R19, 0x4, R16 ;  /* 0x00000004130c7825 */ /* 0x002fc800078e0010 */
[----:B------:R0:W-:Y:S04]  /*01a0*/  STG.E.64 desc[UR6][R10.64+0x30], R14 ;  /* 0x0000300e0a007986 */ /* 0x0001e8000c101b06 */
[----:B------:R-:W2:Y:S04]  /*01b0*/  LDG.E R7, desc[UR6][R2.64+0x1c] ;  /* 0x00001c0602077981 */ /* 0x000ea8000c1e1900 */
[----:B------:R-:W2:Y:S04]  /*01c0*/  LDG.E R18, desc[UR6][R2.64+0x4] ;  /* 0x0000040602127981 */ /* 0x000ea8000c1e1900 */
[----:B------:R-:W3:Y:S04]  /*01d0*/  LDG.E R13, desc[UR6][R12.64+0x18] ;  /* 0x000018060c0d7981 */ /* 0x000ee8000c1e1900 */
[----:B------:R-:W4:Y:S01]  /*01e0*/  LDG.E R16, desc[UR6][R2.64+0x10] ;  /* 0x0000100602107981 */ /* 0x000f22000c1e1900 */
[----:B------:R-:W-:-:S02]  /*01f0*/  LOP3.LUT R0, R9, R8, RZ, 0x3c, !PT ;  /* 0x0000000809007212 */ /* 0x000fc400078e3cff */
[----:B------:R-:W-:Y:S02]  /*0200*/  LOP3.LUT R5, R6, R4, RZ, 0x3c, !PT ;  /* 0x0000000406057212 */ /* 0x000fe400078e3cff */
[----:B------:R-:W-:-:S05]  /*0210*/  I2FP.F32.U32 R0, R0 ;  /* 0x0000000000007245 */ /* 0x000fca0000201000 */
[----:B------:R-:W-:Y:S01]  /*0220*/  FFMA R4, R0, 2.3283064365386962891e-10, RZ ;  /* 0x2f80000000047823 */ /* 0x000fe200000000ff */
[----:B------:R-:W-:-:S03]  /*0230*/  I2FP.F32.U32 R0, R5 ;  /* 0x0000000500007245 */ /* 0x000fc60000201000 */
[----:B------:R-:W-:Y:S02]  /*0240*/  FADD R4, R4, R4 ;  /* 0x0000000404047221 */ /* 0x000fe40000000000 */
[----:B------:R-:W-:-:S04]  /*0250*/  FFMA R0, R0, 2.3283064365386962891e-10, RZ ;  /* 0x2f80000000007823 */ /* 0x000fc800000000ff */
[----:B------:R-:W-:Y:S01]  /*0260*/  FADD R0, R0, R0 ;  /* 0x0000000000007221 */ /* 0x000fe20000000000 */
[----:B--2---:R-:W-:-:S04]  /*0270*/  FADD R7, R7, -R18 ;  /* 0x8000001207077221 */ /* 0x004fc80000000000 */
[----:B------:R-:W-:Y:S01]  /*0280*/  FMUL R7, R7, R4 ;  /* 0x0000000407077220 */ /* 0x000fe20000400000 */
[----:B---3--:R-:W-:-:S03]  /*0290*/  FADD R13, -R18, R13 ;  /* 0x0000000d120d7221 */ /* 0x008fc60000000100 */
[----:B----4-:R-:W-:-:S04]  /*02a0*/  FFMA R16, R16, 0.89999997615814208984, R7 ;  /* 0x3f66666610107823 */ /* 0x010fc80000000007 */
[----:B------:R-:W-:-:S05]  /*02b0*/  FFMA R13, R13, R0, R16 ;  /* 0x000000000d0d7223 */ /* 0x000fca0000000010 */
[----:B------:R-:W-:Y:S01]  /*02c0*/  FSETP.GT.AND P0, PT, R13, 2, PT ;  /* 0x400000000d00780b */ /* 0x000fe20003f04000 */
[----:B------:R0:W-:-:S12]  /*02d0*/  STG.E desc[UR6][R2.64+0x10], R13 ;  /* 0x0000100d02007986 */ /* 0x0001d8000c101906 */
[----:B------:R-:W-:-:S05]  /*02e0*/  @P0 MOV R5, 0x40000000 ;  /* 0x4000000000050802 */ /* 0x000fca0000000f00 */
[----:B------:R0:W-:Y:S01]  /*02f0*/  @P0 STG.E desc[UR6][R2.64+0x10], R5 ;  /* 0x0000100502000986 */ /* 0x0001e2000c101906 */
[----:B------:R-:W-:Y:S05]  /*0300*/  @P0 EXIT ;  /* 0x000000000000094d */ /* 0x000fea0003800000 */
[----:B------:R-:W-:-:S13]  /*0310*/  FSETP.GEU.AND P0, PT, R13, -2, PT ;  /* 0xc00000000d00780b */ /* 0x000fda0003f0e000 */
[----:B------:R-:W-:Y:S05]  /*0320*/  @P0 EXIT ;  /* 0x000000000000094d */ /* 0x000fea0003800000 */
[----:B0-----:R-:W-:-:S05]  /*0330*/  HFMA2 R5, -RZ, RZ, -2, 0 ;  /* 0xc0000000ff057431 */ /* 0x001fca00000001ff */
[----:B------:R-:W-:Y:S01]  /*0340*/  STG.E desc[UR6][R2.64+0x10], R5 ;  /* 0x0000100502007986 */ /* 0x000fe2000c101906 */
[----:B------:R-:W-:Y:S05]  /*0350*/  EXIT ;  /* 0x000000000000794d */ /* 0x000fea0003800000 */
.L_x_42:
        /* <DEDUP_REMOVED lines=10> */
.L_x_102:


//--------------------- .text._Z13init_particleP14ParticleSystem --------------------------
	.section	.text._Z13init_particleP14ParticleSystem,"ax",@progbits
	.align	128
        .global         _Z13init_particleP14ParticleSystem
        .type           _Z13init_particleP14ParticleSystem,@function
        .size           _Z13init_particleP14ParticleSystem,(.L_x_98 - _Z13init_particleP14ParticleSystem)
        .other          _Z13init_particleP14ParticleSystem,@"STO_CUDA_ENTRY STV_DEFAULT"
_Z13init_particleP14ParticleSystem:
.text._Z13init_particleP14ParticleSystem:
[----:B------:R-:W0:Y:S08]  /*0000*/  LDC R1, c[0x0][0x37c] ;  /* 0x0000df00ff017b82 */ /* 0x000e300000000800 */
[----:B------:R-:W1:Y:S01]  /*0010*/  LDC.64 R6, c[0x0][0x380] ;  /* 0x0000e000ff067b82 */ /* 0x000e620000000a00 */
[----:B------:R-:W1:Y:S01]  /*0020*/  LDCU.64 UR6, c[0x0][0x358] ;  /* 0x00006b00ff0677ac */ /* 0x000e620008000a00 */
[----:B0-----:R-:W-:Y:S01]  /*0030*/  VIADD R1, R1, 0xfffffff0 ;  /* 0xfffffff001017836 */ /* 0x001fe20000000000 */
[----:B-1----:R-:W2:Y:S05]  /*0040*/  LDG.E R0, desc[UR6][R6.64+0x20] ;  /* 0x0000200606007981 */ /* 0x002eaa000c1e1900 */
[----:B------:R-:W0:Y:S01]  /*0050*/  S2UR UR4, SR_CTAID.X ;  /* 0x00000000000479c3 */ /* 0x000e220000002500 */
[----:B------:R-:W0:Y:S07]  /*0060*/  S2R R2, SR_TID.X ;  /* 0x0000000000027919 */ /* 0x000e2e0000002100 */
[----:B------:R-:W0:Y:S02]  /*0070*/  LDC R9, c[0x0][0x360] ;  /* 0x0000d800ff097b82 */ /* 0x000e240000000800 */
[----:B0-----:R-:W-:-:S05]  /*0080*/  IMAD R9, R9, UR4, R2 ;  /* 0x0000000409097c24 */ /* 0x001fca000f8e0202 */
[----:B--2---:R-:W-:-:S13]  /*0090*/  ISETP.GE.AND P0, PT, R9, R0, PT ;  /* 0x000000000900720c */ /* 0x004fda0003f06270 */
[----:B------:R-:W-:Y:S05]  /*00a0*/  @P0 EXIT ;  /* 0x000000000000094d */ /* 0x000fea0003800000 */
[----:B------:R-:W2:Y:S04]  /*00b0*/  LDG.E R12, desc[UR6][R6.64+0x24] ;  /* 0x00002406060c7981 */ /* 0x000ea8000c1e1900 */
[----:B------:R0:W5:Y:S01]  /*00c0*/  LDG.E.64 R2, desc[UR6][R6.64] ;  /* 0x0000000606027981 */ /* 0x000162000c1e1b00 */
[--C-:B------:R-:W-:Y:S01]  /*00d0*/  SHF.R.S32.HI R0, RZ, 0x1f, R9.reuse ;  /* 0x0000001fff007819 */ /* 0x100fe20000011409 */
[----:B------:R-:W-:-:S04]  /*00e0*/  IMAD.MOV.U32 R14, RZ, RZ, R9 ;  /* 0x000000ffff0e7224 */ /* 0x000fc800078e0009 */
[----:B------:R-:W-:Y:S01]  /*00f0*/  IMAD.MOV.U32 R15, RZ, RZ, R0 ;  /* 0x000000ffff0f7224 */ /* 0x000fe200078e0000 */
[----:B--2---:R-:W-:-:S13]  /*0100*/  ISETP.GE.AND P0, PT, R12, 0x1, PT ;  /* 0x000000010c00780c */ /* 0x004fda0003f06270 */
[----:B0-----:R-:W-:Y:S05]  /*0110*/  @!P0 BRA `(.L_x_43) ;  /* 0x0000001800b88947 */ /* 0x001fea0003800000 */
[C---:B------:R-:W-:Y:S01]  /*0120*/  ISETP.GE.U32.AND P2, PT, R12.reuse, 0x8, PT ;  /* 0x000000080c00780c */ /* 0x040fe20003f46070 */
[----:B------:R-:W-:Y:S01]  /*0130*/  HFMA2 R4, -RZ, RZ, 0, 0 ;  /* 0x00000000ff047431 */ /* 0x000fe200000001ff */
[----:B------:R-:W-:Y:S01]  /*0140*/  LOP3.LUT R20, R12, 0x7, RZ, 0xc0, !PT ;  /* 0x000000070c147812 */ /* 0x000fe200078ec0ff */
[----:B------:R-:W-:Y:S02]  /*0150*/  IMAD.MOV.U32 R14, RZ, RZ, R9 ;  /* 0x000000ffff0e7224 */ /* 0x000fe400078e0009 */
[----:B------:R-:W-:Y:S01]  /*0160*/  IMAD.MOV.U32 R15, RZ, RZ, R0 ;  /* 0x000000ffff0f7224 */ /* 0x000fe200078e0000 */
[----:B------:R-:W-:-:S07]  /*0170*/  ISETP.NE.AND P1, PT, R20, RZ, PT ;  /* 0x000000ff1400720c */ /* 0x000fce0003f25270 */
[----:B------:R-:W-:Y:S06]  /*0180*/  @!P2 BRA `(.L_x_44) ;  /* 0x0000000400b0a947 */ /* 0x000fec0003800000 */
[----:B------:R-:W-:Y:S01]  /*0190*/  MOV R11, 0x0 ;  /* 0x00000000000b7802 */ /* 0x000fe20000000f00 */
[----:B------:R-:W-:Y:S01]  /*01a0*/  IMAD.MOV.U32 R10, RZ, RZ, 0x20 ;  /* 0x00000020ff0a7424 */ /* 0x000fe200078e00ff */
[----:B------:R-:W-:Y:S01]  /*01b0*/  LOP3.LUT R4, R12, 0x7ffffff8, RZ, 0xc0, !PT ;  /* 0x7ffffff80c047812 */ /* 0x000fe200078ec0ff */
[----:B------:R-:W-:Y:S01]  /*01c0*/  IMAD R5, R0, 0x38, RZ ;  /* 0x0000003800057824 */ /* 0x000fe200078e02ff */
[----:B------:R-:W-:Y:S01]  /*01d0*/  MOV R14, R9 ;  /* 0x00000009000e7202 */ /* 0x000fe20000000f00 */
[----:B------:R-:W-:-:S04]  /*01e0*/  IMAD.WIDE.U32 R10, R9, 0x38, R10 ;  /* 0x00000038090a7825 */ /* 0x000fc800078e000a */
[----:B------:R-:W-:Y:S02]  /*01f0*/  IMAD.MOV.U32 R8, RZ, RZ, R10 ;  /* 0x000000ffff087224 */ /* 0x000fe400078e000a */
[----:B------:R-:W-:Y:S02]  /*0200*/  IMAD.IADD R5, R11, 0x1, R5 ;  /* 0x000000010b057824 */ /* 0x000fe400078e0205 */
[----:B------:R-:W-:Y:S02]  /*0210*/  VIADD R10, R1, 0x10 ;  /* 0x00000010010a7836 */ /* 0x000fe40000000000 */
[----:B------:R-:W-:Y:S02]  /*0220*/  IMAD.MOV.U32 R15, RZ, RZ, R0 ;  /* 0x000000ffff0f7224 */ /* 0x000fe400078e0000 */
[----:B------:R-:W-:-:S07]  /*0230*/  IMAD.MOV R13, RZ, RZ, -R4 ;  /* 0x000000ffff0d7224 */ /* 0x000fce00078e0a04 */
.L_x_45:
[----:B------:R-:W2:Y:S01]  /*0240*/  LDG.E.64 R16, desc[UR6][R6.64] ;  /* 0x0000000606107981 */ /* 0x000ea2000c1e1b00 */
[----:B------:R-:W-:Y:S01]  /*0250*/  LOP3.LUT R18, R15, R14, RZ, 0x3c, !PT ;  /* 0x0000000e0f127212 */ /* 0x000fe200078e3cff */
[----:B------:R-:W-:-:S03]  /*0260*/  IMAD.MOV.U32 R11, RZ, RZ, 0x30000000 ;  /* 0x30000000ff0b7424 */ /* 0x000fc600078e00ff */
[----:B------:R-:W-:-:S05]  /*0270*/  I2FP.F32.U32 R18, R18 ;  /* 0x0000001200127245 */ /* 0x000fca0000201000 */
[----:B------:R-:W-:Y:S01]  /*0280*/  FFMA R21, R18, R11, -1 ;  /* 0xbf80000012157423 */ /* 0x000fe2000000000b */
[----:B--2---:R-:W-:-:S04]  /*0290*/  IADD3 R22, P2, PT, R16, R8, RZ ;  /* 0x0000000810167210 */ /* 0x004fc80007f5e0ff */
[----:B------:R-:W-:-:S05]  /*02a0*/  IADD3.X R23, PT, PT, R17, R5, RZ, P2, !PT ;  /* 0x0000000511177210 */ /* 0x000fca00017fe4ff */
[----:B------:R-:W-:Y:S04]  /*02b0*/  ST.E desc[UR6][R22.64+-0x1c], R21 ;  /* 0xffffe41516007985 */ /* 0x000fe8000c101906 */
[----:B------:R-:W2:Y:S01]  /*02c0*/  LDG.E.64 R16, desc[UR6][R6.64] ;  /* 0x0000000606107981 */ /* 0x000ea2000c1e1b00 */
[----:B------:R-:W-:Y:S01]  /*02d0*/  IMAD.MOV.U32 R18, RZ, RZ, R15 ;  /* 0x000000ffff127224 */ /* 0x000fe200078e000f */
[----:B------:R-:W-:Y:S01]  /*02e0*/  UMOV UR4, URZ ;  /* 0x000000ff00047c82 */ /* 0x000fe20008000000 */
[----:B------:R-:W-:Y:S01]  /*02f0*/  IMAD.MOV.U32 R19, RZ, RZ, RZ ;  /* 0x000000ffff137224 */ /* 0x000fe200078e00ff */
[----:B------:R0:W-:Y:S01]  /*0300*/  STL [R10+-0xc], R21 ;  /* 0xfffff4150a007387 */ /* 0x0001e20000100800 */
[----:B------:R-:W-:-:S04]  /*0310*/  IMAD.WIDE.U32 R18, R14, -0x147e5, R18 ;  /* 0xfffeb81b0e127825 */ /* 0x000fc800078e0012 */
[----:B------:R-:W-:-:S05]  /*0320*/  VIADD R14, R19, UR4 ;  /* 0x00000004130e7c36 */ /* 0x000fca0008000000 */
[----:B------:R-:W-:-:S04]  /*0330*/  LOP3.LUT R15, R14, R18, RZ, 0x3c, !PT ;  /* 0x000000120e0f7212 */ /* 0x000fc800078e3cff */
[----:B------:R-:W-:-:S05]  /*0340*/  I2FP.F32.U32 R26, R15 ;  /* 0x0000000f001a7245 */ /* 0x000fca0000201000 */
[----:B------:R-:W-:Y:S01]  /*0350*/  FFMA R27, R26, R11, -1 ;  /* 0xbf8000001a1b7423 */ /* 0x000fe2000000000b */
[----:B--2---:R-:W-:-:S04]  /*0360*/  IADD3 R24, P2, PT, R16, R8, RZ ;  /* 0x0000000810187210 */ /* 0x004fc80007f5e0ff */
[----:B------:R-:W-:-:S05]  /*0370*/  IADD3.X R25, PT, PT, R17, R5, RZ, P2, !PT ;  /* 0x0000000511197210 */ /* 0x000fca00017fe4ff */
[----:B------:R-:W-:Y:S04]  /*0380*/  ST.E desc[UR6][R24.64+-0x18], R27 ;  /* 0xffffe81b18007985 */ /* 0x000fe8000c101906 */
[----:B------:R-:W2:Y:S01]  /*0390*/  LDG.E.64 R16, desc[UR6][R6.64] ;  /* 0x0000000606107981 */ /* 0x000ea2000c1e1b00 */
[----:B------:R-:W-:-:S03]  /*03a0*/  IMAD.MOV.U32 R15, RZ, RZ, RZ ;  /* 0x000000ffff0f7224 */ /* 0x000fc600078e00ff */
[----:B------:R1:W-:Y:S01]  /*03b0*/  STL [R10+-0x8], R27 ;  /* 0xfffff81b0a007387 */ /* 0x0003e20000100800 */
[----:B------:R-:W-:-:S04]  /*03c0*/  IMAD.WIDE.U32 R18, R18, -0x147e5, R14 ;  /* 0xfffeb81b12127825 */ /* 0x000fc800078e000e */
[----:B------:R-:W-:-:S05]  /*03d0*/  VIADD R14, R19, UR4 ;  /* 0x00000004130e7c36 */ /* 0x000fca0008000000 */
[----:B------:R-:W-:-:S04]  /*03e0*/  LOP3.LUT R15, R14, R18, RZ, 0x3c, !PT ;  /* 0x000000120e0f7212 */ /* 0x000fc800078e3cff */
[----:B------:R-:W-:-:S05]  /*03f0*/  I2FP.F32.U32 R26, R15 ;  /* 0x0000000f001a7245 */ /* 0x000fca0000201000 */
[----:B0-----:R-:W-:Y:S01]  /*0400*/  FFMA R21, R26, R11, -1 ;  /* 0xbf8000001a157423 */ /* 0x001fe2000000000b */
[----:B--2---:R-:W-:-:S05]  /*0410*/  IADD3 R22, P2, PT, R16, R8, RZ ;  /* 0x0000000810167210 */ /* 0x004fca0007f5e0ff */
[----:B------:R-:W-:-:S05]  /*0420*/  IMAD.X R23, R17, 0x1, R5, P2 ;  /* 0x0000000111177824 */ /* 0x000fca00010e0605 */
[----:B------:R-:W-:Y:S04]  /*0430*/  ST.E desc[UR6][R22.64+-0x14], R21 ;  /* 0xffffec1516007985 */ /* 0x000fe8000c101906 */
[----:B------:R-:W2:Y:S01]  /*0440*/  LDG.E.64 R16, desc[UR6][R6.64] ;  /* 0x0000000606107981 */ /* 0x000ea2000c1e1b00 */
[----:B------:R-:W-:-:S03]  /*0450*/  HFMA2 R15, -RZ, RZ, 0, 0 ;  /* 0x00000000ff0f7431 */ /* 0x000fc600000001ff */
[----:B------:R0:W-:Y:S01]  /*0460*/  STL [R10+-0x4], R21 ;  /* 0xfffffc150a007387 */ /* 0x0001e20000100800 */
[----:B------:R-:W-:-:S04]  /*0470*/  IMAD.WIDE.U32 R18, R18, -0x147e5, R14 ;  /* 0xfffeb81b12127825 */ /* 0x000fc800078e000e */
[----:B------:R-:W-:-:S05]  /*0480*/  VIADD R14, R19, UR4 ;  /* 0x00000004130e7c36 */ /* 0x000fca0008000000 */
[----:B------:R-:W-:-:S04]  /*0490*/  LOP3.LUT R15, R14, R18, RZ, 0x3c, !PT ;  /* 0x000000120e0f7212 */ /* 0x000fc800078e3cff */
[----:B------:R-:W-:-:S05]  /*04a0*/  I2FP.F32.U32 R26, R15 ;  /* 0x0000000f001a7245 */ /* 0x000fca0000201000 */
[----:B-1----:R-:W-:Y:S01]  /*04b0*/  FFMA R27, R26, R11, -1 ;  /* 0xbf8000001a1b7423 */ /* 0x002fe2000000000b */
[----:B--2---:R-:W-:-:S05]  /*04c0*/  IADD3 R24, P2, PT, R16, R8, RZ ;  /* 0x0000000810187210 */ /* 0x004fca0007f5e0ff */
[----:B------:R-:W-:-:S05]  /*04d0*/  IMAD.X R25, R17, 0x1, R5, P2 ;  /* 0x0000000111197824 */ /* 0x000fca00010e0605 */
[----:B------:R-:W-:Y:S04]  /*04e0*/  ST.E desc[UR6][R24.64+-0x10], R27 ;  /* 0xfffff01b18007985 */ /* 0x000fe8000c101906 */
[----:B------:R-:W2:Y:S01]  /*04f0*/  LDG.E.64 R16, desc[UR6][R6.64] ;  /* 0x0000000606107981 */ /* 0x000ea2000c1e1b00 */
[----:B------:R-:W-:-:S03]  /*0500*/  IMAD.MOV.U32 R15, RZ, RZ, RZ ;  /* 0x000000ffff0f7224 */ /* 0x000fc600078e00ff */
[----:B------:R1:W-:Y:S01]  /*0510*/  STL [R10], R27 ;  /* 0x0000001b0a007387 */ /* 0x0003e20000100800 */
[----:B------:R-:W-:-:S05]  /*0520*/  IMAD.WIDE.U32 R18, R18, -0x147e5, R14 ;  /* 0xfffeb81b12127825 */ /* 0x000fca00078e000e */
[----:B------:R-:W-:-:S04]  /*0530*/  IADD3 R14, PT, PT, R19, UR4, RZ ;  /* 0x00000004130e7c10 */ /* 0x000fc8000fffe0ff */
[----:B------:R-:W-:-:S04]  /*0540*/  LOP3.LUT R15, R14, R18, RZ, 0x3c, !PT ;  /* 0x000000120e0f7212 */ /* 0x000fc800078e3cff */
[----:B------:R-:W-:-:S05]  /*0550*/  I2FP.F32.U32 R26, R15 ;  /* 0x0000000f001a7245 */ /* 0x000fca0000201000 */
[----:B0-----:R-:W-:Y:S01]  /*0560*/  FFMA R21, R26, R11, -1 ;  /* 0xbf8000001a157423 */ /* 0x001fe2000000000b */
[----:B--2---:R-:W-:-:S05]  /*0570*/  IADD3 R22, P2, PT, R16, R8, RZ ;  /* 0x0000000810167210 */ /* 0x004fca0007f5e0ff */
[----:B------:R-:W-:-:S05]  /*0580*/  IMAD.X R23, R17, 0x1, R5, P2 ;  /* 0x0000000111177824 */ /* 0x000fca00010e0605 */
[----:B------:R-:W-:Y:S04]  /*0590*/  ST.E desc[UR6][R22.64+-0xc], R21 ;  /* 0xfffff41516007985 */ /* 0x000fe8000c101906 */
[----:B------:R-:W2:Y:S01]  /*05a0*/  LDG.E.64 R16, desc[UR6][R6.64] ;  /* 0x0000000606107981 */ /* 0x000ea2000c1e1b00 */
[----:B------:R-:W-:-:S03]  /*05b0*/  IMAD.MOV.U32 R15, RZ, RZ, RZ ;  /* 0x000000ffff0f7224 */ /* 0x000fc600078e00ff */
[----:B------:R0:W-:Y:S01]  /*05c0*/  STL [R10+0x4], R21 ;  /* 0x000004150a007387 */ /* 0x0001e20000100800 */
[----:B------:R-:W-:-:S04]  /*05d0*/  IMAD.WIDE.U32 R18, R18, -0x147e5, R14 ;  /* 0xfffeb81b12127825 */ /* 0x000fc800078e000e */
[----:B------:R-:W-:-:S05]  /*05e0*/  VIADD R14, R19, UR4 ;  /* 0x00000004130e7c36 */ /* 0x000fca0008000000 */
[----:B------:R-:W-:-:S04]  /*05f0*/  LOP3.LUT R15, R14, R18, RZ, 0x3c, !PT ;  /* 0x000000120e0f7212 */ /* 0x000fc800078e3cff */
[----:B------:R-:W-:-:S05]  /*0600*/  I2FP.F32.U32 R26, R15 ;  /* 0x0000000f001a7245 */ /* 0x000fca0000201000 */
[----:B-1----:R-:W-:Y:S01]  /*0610*/  FFMA R27, R26, R11, -1 ;  /* 0xbf8000001a1b7423 */ /* 0x002fe2000000000b */
[----:B--2---:R-:W-:-:S04]  /*0620*/  IADD3 R24, P2, PT, R16, R8, RZ ;  /* 0x0000000810187210 */ /* 0x004fc80007f5e0ff */
[----:B------:R-:W-:-:S05]  /*0630*/  IADD3.X R25, PT, PT, R17, R5, RZ, P2, !PT ;  /* 0x0000000511197210 */ /* 0x000fca00017fe4ff */
[----:B------:R1:W-:Y:S04]  /*0640*/  ST.E desc[UR6][R24.64+-0x8], R27 ;  /* 0xfffff81b18007985 */ /* 0x0003e8000c101906 */
[----:B------:R-:W2:Y:S01]  /*0650*/  LDG.E.64 R16, desc[UR6][R6.64] ;  /* 0x0000000606107981 */ /* 0x000ea2000c1e1b00 */
[----:B------:R-:W-:-:S03]  /*0660*/  IMAD.MOV.U32 R15, RZ, RZ, RZ ;  /* 0x000000ffff0f7224 */ /* 0x000fc600078e00ff */
[----:B------:R-:W-:Y:S01]  /*0670*/  STL [R10+0x8], R27 ;  /* 0x0000081b0a007387 */ /* 0x000fe20000100800 */
        /* <DEDUP_REMOVED lines=9> */
[----:B------:R-:W-:Y:S01]  /*0710*/  MOV R15, RZ ;  /* 0x000000ff000f7202 */ /* 0x000fe20000000f00 */
[----:B------:R-:W-:Y:S02]  /*0720*/  VIADD R13, R13, 0x8 ;  /* 0x000000080d0d7836 */ /* 0x000fe40000000000 */
[----:B------:R-:W-:Y:S01]  /*0730*/  STL [R10+0xc], R21 ;  /* 0x00000c150a007387 */ /* 0x000fe20000100800 */
[----:B------:R-:W-:-:S04]  /*0740*/  IMAD.WIDE.U32 R18, R18, -0x147e5, R14 ;  /* 0xfffeb81b12127825 */ /* 0x000fc800078e000e */
[----:B------:R-:W-:-:S05]  /*0750*/  VIADD R14, R19, UR4 ;  /* 0x00000004130e7c36 */ /* 0x000fca0008000000 */
[----:B------:R-:W-:-:S04]  /*0760*/  LOP3.LUT R15, R14, R18, RZ, 0x3c, !PT ;  /* 0x000000120e0f7212 */ /* 0x000fc800078e3cff */
[----:B-1----:R-:W-:Y:S01]  /*0770*/  I2FP.F32.U32 R24, R15 ;  /* 0x0000000f00187245 */ /* 0x002fe20000201000 */
[----:B------:R-:W-:-:S04]  /*0780*/  HFMA2 R15, -RZ, RZ, 0, 0 ;  /* 0x00000000ff0f7431 */ /* 0x000fc800000001ff */
[----:B------:R-:W-:Y:S01]  /*0790*/  FFMA R11, R24, R11, -1 ;  /* 0xbf800000180b7423 */ /* 0x000fe2000000000b */
[----:B------:R-:W-:-:S04]  /*07a0*/  IMAD.WIDE.U32 R14, R18, -0x147e5, R14 ;  /* 0xfffeb81b120e7825 */ /* 0x000fc800078e000e */
[----:B------:R-:W-:Y:S01]  /*07b0*/  VIADD R15, R15, UR4 ;  /* 0x000000040f0f7c36 */ /* 0x000fe20008000000 */
[----:B--2---:R-:W-:Y:S02]  /*07c0*/  IADD3 R16, P2, PT, R16, R8, RZ ;  /* 0x0000000810107210 */ /* 0x004fe40007f5e0ff */
[----:B------:R-:W-:-:S03]  /*07d0*/  IADD3 R8, P3, PT, R8, 0x20, RZ ;  /* 0x0000002008087810 */ /* 0x000fc60007f7e0ff */
[--C-:B------:R-:W-:Y:S01]  /*07e0*/  IMAD.X R17, R17, 0x1, R5.reuse, P2 ;  /* 0x0000000111117824 */ /* 0x100fe200010e0605 */
[----:B------:R-:W-:Y:S01]  /*07f0*/  ISETP.NE.AND P2, PT, R13, RZ, PT ;  /* 0x000000ff0d00720c */ /* 0x000fe20003f45270 */
[----:B------:R-:W-:-:S03]  /*0800*/  IMAD.X R5, RZ, RZ, R5, P3 ;  /* 0x000000ffff057224 */ /* 0x000fc600018e0605 */
[----:B------:R-:W-:Y:S04]  /*0810*/  ST.E desc[UR6][R16.64], R11 ;  /* 0x0000000b10007985 */ /* 0x000fe8000c101906 */
[----:B------:R0:W-:Y:S02]  /*0820*/  STL [R10+0x10], R11 ;  /* 0x0000100b0a007387 */ /* 0x0001e40000100800 */
[----:B0-----:R-:W-:-:S03]  /*0830*/  VIADD R10, R10, 0x20 ;  /* 0x000000200a0a7836 */ /* 0x001fc60000000000 */
[----:B------:R-:W-:Y:S05]  /*0840*/  @P2 BRA `(.L_x_45) ;  /* 0xfffffff8007c2947 */ /* 0x000fea000383ffff */
.L_x_44:
[----:B------:R-:W-:Y:S05]  /*0850*/  @!P1 BRA `(.L_x_46) ;  /* 0x0000000400bc9947 */ /* 0x000fea0003800000 */
[----:B------:R-:W-:Y:S02]  /*0860*/  ISETP.GE.U32.AND P1, PT, R20, 0x4, PT ;  /* 0x000000041400780c */ /* 0x000fe40003f26070 */
[----:B------:R-:W-:-:S04]  /*0870*/  LOP3.LUT R21, R12, 0x3, RZ, 0xc0, !PT ;  /* 0x000000030c157812 */ /* 0x000fc800078ec0ff */
[----:B------:R-:W-:-:S07]  /*0880*/  ISETP.NE.AND P2, PT, R21, RZ, PT ;  /* 0x000000ff1500720c */ /* 0x000fce0003f45270 */
[----:B------:R-:W-:Y:S06]  /*0890*/  @!P1 BRA `(.L_x_47) ;  /* 0x0000000000d89947 */ /* 0x000fec0003800000 */
[----:B------:R-:W2:Y:S01]  /*08a0*/  LDG.E.64 R10, desc[UR6][R6.64] ;  /* 0x00000006060a7981 */ /* 0x000ea2000c1e1b00 */
[----:B------:R-:W-:Y:S01]  /*08b0*/  LOP3.LUT R13, R15, R14, RZ, 0x3c, !PT ;  /* 0x0000000e0f0d7212 */ /* 0x000fe200078e3cff */
[----:B------:R-:W-:Y:S01]  /*08c0*/  IMAD R5, R0, 0x38, RZ ;  /* 0x0000003800057824 */ /* 0x000fe200078e02ff */
[----:B------:R-:W-:Y:S02]  /*08d0*/  MOV R8, 0x30000000 ;  /* 0x3000000000087802 */ /* 0x000fe40000000f00 */
[----:B------:R-:W-:-:S05]  /*08e0*/  I2FP.F32.U32 R13, R13 ;  /* 0x0000000d000d7245 */ /* 0x000fca0000201000 */
[----:B------:R-:W-:Y:S01]  /*08f0*/  FFMA R13, R13, R8, -1 ;  /* 0xbf8000000d0d7423 */ /* 0x000fe20000000008 */
[----:B--2---:R-:W-:-:S04]  /*0900*/  IMAD.WIDE.U32 R10, R9, 0x38, R10 ;  /* 0x00000038090a7825 */ /* 0x004fc800078e000a */
[----:B------:R-:W-:Y:S02]  /*0910*/  IMAD.IADD R11, R5, 0x1, R11 ;  /* 0x00000001050b7824 */ /* 0x000fe400078e020b */
[----:B------:R-:W-:-:S05]  /*0920*/  IMAD.WIDE.U32 R18, R4, 0x4, R10 ;  /* 0x0000000404127825 */ /* 0x000fca00078e000a */
[----:B------:R0:W-:Y:S04]  /*0930*/  ST.E desc[UR6][R18.64+0x4], R13 ;  /* 0x0000040d12007985 */ /* 0x0001e8000c101906 */
[----:B------:R-:W2:Y:S01]  /*0940*/  LDG.E.64 R10, desc[UR6][R6.64] ;  /* 0x00000006060a7981 */ /* 0x000ea2000c1e1b00 */
[----:B------:R-:W-:Y:S01]  /*0950*/  IMAD.MOV.U32 R16, RZ, RZ, R15 ;  /* 0x000000ffff107224 */ /* 0x000fe200078e000f */
[----:B------:R-:W-:Y:S01]  /*0960*/  UMOV UR4, URZ ;  /* 0x000000ff00047c82 */ /* 0x000fe20008000000 */
[----:B------:R-:W-:Y:S02]  /*0970*/  IMAD.MOV.U32 R17, RZ, RZ, RZ ;  /* 0x000000ffff117224 */ /* 0x000fe400078e00ff */
[----:B------:R-:W-:-:S05]  /*0980*/  IMAD.WIDE.U32 R16, R14, -0x147e5, R16 ;  /* 0xfffeb81b0e107825 */ /* 0x000fca00078e0010 */
[----:B------:R-:W-:-:S04]  /*0990*/  IADD3 R14, PT, PT, R17, UR4, RZ ;  /* 0x00000004110e7c10 */ /* 0x000fc8000fffe0ff */
[----:B------:R-:W-:Y:S01]  /*09a0*/  LOP3.LUT R15, R14, R16, RZ, 0x3c, !PT ;  /* 0x000000100e0f7212 */ /* 0x000fe200078e3cff */
[----:B--2---:R-:W-:-:S03]  /*09b0*/  IMAD.WIDE.U32 R22, R9, 0x38, R10 ;  /* 0x0000003809167825 */ /* 0x004fc600078e000a */
[----:B------:R-:W-:Y:S01]  /*09c0*/  I2FP.F32.U32 R11, R15 ;  /* 0x0000000f000b7245 */ /* 0x000fe20000201000 */
[----:B------:R-:W-:Y:S02]  /*09d0*/  IMAD.IADD R23, R5, 0x1, R23 ;  /* 0x0000000105177824 */ /* 0x000fe400078e0217 */
[C---:B------:R-:W-:Y:S02]  /*09e0*/  IMAD R10, R4.reuse, 0x4, R1 ;  /* 0x00000004040a7824 */ /* 0x040fe400078e0201 */
[----:B------:R-:W-:Y:S01]  /*09f0*/  FFMA R11, R11, R8, -1 ;  /* 0xbf8000000b0b7423 */ /* 0x000fe20000000008 */
[----:B0-----:R-:W-:Y:S02]  /*0a00*/  IMAD.WIDE.U32 R18, R4, 0x4, R22 ;  /* 0x0000000404127825 */ /* 0x001fe400078e0016 */
[----:B------:R0:W-:Y:S04]  /*0a10*/  STL [R10+0x4], R13 ;  /* 0x0000040d0a007387 */ /* 0x0001e80000100800 */
[----:B------:R1:W-:Y:S04]  /*0a20*/  ST.E desc[UR6][R18.64+0x8], R11 ;  /* 0x0000080b12007985 */ /* 0x0003e8000c101906 */
[----:B------:R-:W2:Y:S01]  /*0a30*/  LDG.E.64 R22, desc[UR6][R6.64] ;  /* 0x0000000606167981 */ /* 0x000ea2000c1e1b00 */
[----:B------:R-:W-:-:S03]  /*0a40*/  IMAD.MOV.U32 R15, RZ, RZ, RZ ;  /* 0x000000ffff0f7224 */ /* 0x000fc600078e00ff */
[----:B------:R-:W-:Y:S01]  /*0a50*/  STL [R10+0x8], R11 ;  /* 0x0000080b0a007387 */ /* 0x000fe20000100800 */
[----:B------:R-:W-:-:S05]  /*0a60*/  IMAD.WIDE.U32 R16, R16, -0x147e5, R14 ;  /* 0xfffeb81b10107825 */ /* 0x000fca00078e000e */
[----:B------:R-:W-:-:S04]  /*0a70*/  IADD3 R14, PT, PT, R17, UR4, RZ ;  /* 0x00000004110e7c10 */ /* 0x000fc8000fffe0ff */
[----:B------:R-:W-:-:S04]  /*0a80*/  LOP3.LUT R15, R14, R16, RZ, 0x3c, !PT ;  /* 0x000000100e0f7212 */ /* 0x000fc800078e3cff */
[----:B------:R-:W-:-:S05]  /*0a90*/  I2FP.F32.U32 R15, R15 ;  /* 0x0000000f000f7245 */ /* 0x000fca0000201000 */
[----:B0-----:R-:W-:Y:S01]  /*0aa0*/  FFMA R13, R15, R8, -1 ;  /* 0xbf8000000f0d7423 */ /* 0x001fe20000000008 */
[----:B--2---:R-:W-:-:S04]  /*0ab0*/  IMAD.WIDE.U32 R22, R9, 0x38, R22 ;  /* 0x0000003809167825 */ /* 0x004fc800078e0016 */
[----:B------:R-:W-:Y:S02]  /*0ac0*/  IMAD.IADD R23, R5, 0x1, R23 ;  /* 0x0000000105177824 */ /* 0x000fe400078e0217 */
[----:B-1----:R-:W-:-:S05]  /*0ad0*/  IMAD.WIDE.U32 R18, R4, 0x4, R22 ;  /* 0x0000000404127825 */ /* 0x002fca00078e0016 */
[----:B------:R0:W-:Y:S04]  /*0ae0*/  ST.E desc[UR6][R18.64+0xc], R13 ;  /* 0x00000c0d12007985 */ /* 0x0001e8000c101906 */
[----:B------:R-:W2:Y:S01]  /*0af0*/  LDG.E.64 R22, desc[UR6][R6.64] ;  /* 0x0000000606167981 */ /* 0x000ea2000c1e1b00 */
[----:B------:R-:W-:Y:S02]  /*0b00*/  IMAD.MOV.U32 R15, RZ, RZ, RZ ;  /* 0x000000ffff0f7224 */ /* 0x000fe400078e00ff */
[----:B------:R-:W-:Y:S01]  /*0b10*/  IMAD.MOV.U32 R17, RZ, RZ, RZ ;  /* 0x000000ffff117224 */ /* 0x000fe200078e00ff */
[----:B------:R1:W-:Y:S01]  /*0b20*/  STL [R10+0xc], R13 ;  /* 0x00000c0d0a007387 */ /* 0x0003e20000100800 */
[----:B------:R-:W-:-:S04]  /*0b30*/  IMAD.WIDE.U32 R14, R16, -0x147e5, R14 ;  /* 0xfffeb81b100e7825 */ /* 0x000fc800078e000e */
[----:B------:R-:W-:-:S05]  /*0b40*/  VIADD R16, R15, UR4 ;  /* 0x000000040f107c36 */ /* 0x000fca0008000000 */
[----:B------:R-:W-:-:S04]  /*0b50*/  LOP3.LUT R15, R16, R14, RZ, 0x3c, !PT ;  /* 0x0000000e100f7212 */ /* 0x000fc800078e3cff */
[----:B------:R-:W-:Y:S01]  /*0b60*/  I2FP.F32.U32 R15, R15 ;  /* 0x0000000f000f7245 */ /* 0x000fe20000201000 */
[----:B--2---:R-:W-:-:S05]  /*0b70*/  IMAD.WIDE.U32 R22, R9, 0x38, R22 ;  /* 0x0000003809167825 */ /* 0x004fca00078e0016 */
[----:B------:R-:W-:Y:S01]  /*0b80*/  IADD3 R23, PT, PT, R5, R23, RZ ;  /* 0x0000001705177210 */ /* 0x000fe20007ffe0ff */
[----:B------:R-:W-:Y:S01]  /*0b90*/  FFMA R5, R15, R8, -1 ;  /* 0xbf8000000f057423 */ /* 0x000fe20000000008 */
[----:B------:R-:W-:-:S04]  /*0ba0*/  IMAD.WIDE.U32 R14, R14, -0x147e5, R16 ;  /* 0xfffeb81b0e0e7825 */ /* 0x000fc800078e0010 */
[----:B0-----:R-:W-:-:S04]  /*0bb0*/  IMAD.WIDE.U32 R18, R4, 0x4, R22 ;  /* 0x0000000404127825 */ /* 0x001fc800078e0016 */
[----:B------:R-:W-:Y:S01]  /*0bc0*/  VIADD R15, R15, UR4 ;  /* 0x000000040f0f7c36 */ /* 0x000fe20008000000 */
[----:B------:R1:W-:Y:S01]  /*0bd0*/  ST.E desc[UR6][R18.64+0x10], R5 ;  /* 0x0000100512007985 */ /* 0x0003e2000c101906 */
[----:B------:R-:W-:-:S03]  /*0be0*/  VIADD R4, R4, 0x4 ;  /* 0x0000000404047836 */ /* 0x000fc60000000000 */
[----:B------:R1:W-:Y:S04]  /*0bf0*/  STL [R10+0x10], R5 ;  /* 0x000010050a007387 */ /* 0x0003e80000100800 */
.L_x_47:
[----:B------:R-:W-:Y:S05]  /*0c00*/  @!P2 BRA `(.L_x_46) ;  /* 0x0000000000d0a947 */ /* 0x000fea0003800000 */
[----:B------:R-:W-:Y:S02]  /*0c10*/  ISETP.NE.AND P1, PT, R21, 0x1, PT ;  /* 0x000000011500780c */ /* 0x000fe40003f25270 */
[----:B-1----:R-:W-:-:S04]  /*0c20*/  LOP3.LUT R5, R12, 0x1, RZ, 0xc0, !PT ;  /* 0x000000010c057812 */ /* 0x002fc800078ec0ff */
[----:B------:R-:W-:-:S07]  /*0c30*/  ISETP.NE.U32.AND P2, PT, R5, 0x1, PT ;  /* 0x000000010500780c */ /* 0x000fce0003f45070 */
[----:B------:R-:W-:Y:S06]  /*0c40*/  @!P1 BRA `(.L_x_48) ;  /* 0x0000000000789947 */ /* 0x000fec0003800000 */
[----:B------:R-:W2:Y:S01]  /*0c50*/  LDG.E.64 R10, desc[UR6][R6.64] ;  /* 0x00000006060a7981 */ /* 0x000ea2000c1e1b00 */
[----:B------:R-:W-:Y:S01]  /*0c60*/  HFMA2 R8, -RZ, RZ, 0.125, 0 ;  /* 0x30000000ff087431 */ /* 0x000fe200000001ff */
[----:B------:R-:W-:Y:S01]  /*0c70*/  LOP3.LUT R5, R15, R14, RZ, 0x3c, !PT ;  /* 0x0000000e0f057212 */ /* 0x000fe200078e3cff */
[----:B------:R-:W-:-:S03]  /*0c80*/  IMAD R13, R0, 0x38, RZ ;  /* 0x00000038000d7824 */ /* 0x000fc600078e02ff */
        /* <DEDUP_REMOVED lines=10> */
[----:B------:R-:W-:Y:S02]  /*0d30*/  IMAD R20, R4, 0x4, R1 ;  /* 0x0000000404147824 */ /* 0x000fe400078e0201 */
[----:B------:R-:W-:-:S03]  /*0d40*/  IMAD.WIDE.U32 R10, R14, -0x147e5, R10 ;  /* 0xfffeb81b0e0a7825 */ /* 0x000fc600078e000a */
[----:B------:R1:W-:Y:S01]  /*0d50*/  STL [R20+0x4], R5 ;  /* 0x0000040514007387 */ /* 0x0003e20000100800 */
[----:B------:R-:W-:Y:S01]  /*0d60*/  IMAD.MOV.U32 R15, RZ, RZ, RZ ;  /* 0x000000ffff0f7224 */ /* 0x000fe200078e00ff */
[----:B------:R-:W-:-:S04]  /*0d70*/  IADD3 R14, PT, PT, R11, UR4, RZ ;  /* 0x000000040b0e7c10 */ /* 0x000fc8000fffe0ff */
[----:B------:R-:W-:Y:S01]  /*0d80*/  LOP3.LUT R11, R14, R10, RZ, 0x3c, !PT ;  /* 0x0000000a0e0b7212 */ /* 0x000fe200078e3cff */
[----:B------:R-:W-:-:S03]  /*0d90*/  IMAD.WIDE.U32 R14, R10, -0x147e5, R14 ;  /* 0xfffeb81b0a0e7825 */ /* 0x000fc600078e000e */
[----:B------:R-:W-:Y:S02]  /*0da0*/  I2FP.F32.U32 R11, R11 ;  /* 0x0000000b000b7245 */ /* 0x000fe40000201000 */
[----:B------:R-:W-:-:S03]  /*0db0*/  IADD3 R15, PT, PT, R15, UR4, RZ ;  /* 0x000000040f0f7c10 */ /* 0x000fc6000fffe0ff */
[----:B------:R-:W-:Y:S01]  /*0dc0*/  FFMA R11, R11, R8, -1 ;  /* 0xbf8000000b0b7423 */ /* 0x000fe20000000008 */
[----:B--2---:R-:W-:-:S04]  /*0dd0*/  IMAD.WIDE.U32 R18, R9, 0x38, R18 ;  /* 0x0000003809127825 */ /* 0x004fc800078e0012 */
[----:B------:R-:W-:Y:S02]  /*0de0*/  IMAD.IADD R19, R13, 0x1, R19 ;  /* 0x000000010d137824 */ /* 0x000fe400078e0213 */
[----:B0-----:R-:W-:-:S04]  /*0df0*/  IMAD.WIDE.U32 R16, R4, 0x4, R18 ;  /* 0x0000000404107825 */ /* 0x001fc800078e0012 */
[----:B------:R-:W-:Y:S01]  /*0e00*/  VIADD R4, R4, 0x2 ;  /* 0x0000000204047836 */ /* 0x000fe20000000000 */
[----:B------:R1:W-:Y:S04]  /*0e10*/  ST.E desc[UR6][R16.64+0x8], R11 ;  /* 0x0000080b10007985 */ /* 0x0003e8000c101906 */
[----:B------:R1:W-:Y:S02]  /*0e20*/  STL [R20+0x8], R11 ;  /* 0x0000080b14007387 */ /* 0x0003e40000100800 */
.L_x_48:
[----:B------:R-:W-:Y:S05]  /*0e30*/  @P2 BRA `(.L_x_46) ;  /* 0x0000000000442947 */ /* 0x000fea0003800000 */
[----:B-1----:R-:W2:Y:S01]  /*0e40*/  LDG.E.64 R10, desc[UR6][R6.64] ;  /* 0x00000006060a7981 */ /* 0x002ea2000c1e1b00 */
[----:B------:R-:W-:Y:S01]  /*0e50*/  LOP3.LUT R5, R15, R14, RZ, 0x3c, !PT ;  /* 0x0000000e0f057212 */ /* 0x000fe200078e3cff */
[----:B------:R-:W-:Y:S01]  /*0e60*/  IMAD R13, R0, 0x38, RZ ;  /* 0x00000038000d7824 */ /* 0x000fe200078e02ff */
[----:B------:R-:W-:Y:S01]  /*0e70*/  UMOV UR4, URZ ;  /* 0x000000ff00047c82 */ /* 0x000fe20008000000 */
[----:B------:R-:W-:Y:S01]  /*0e80*/  IMAD.MOV.U32 R8, RZ, RZ, 0x30000000 ;  /* 0x30000000ff087424 */ /* 0x000fe200078e00ff */
[----:B------:R-:W-:-:S05]  /*0e90*/  I2FP.F32.U32 R5, R5 ;  /* 0x0000000500057245 */ /* 0x000fca0000201000 */
[----:B------:R-:W-:Y:S01]  /*0ea0*/  FFMA R5, R5, R8, -1 ;  /* 0xbf80000005057423 */ /* 0x000fe20000000008 */
[----:B--2---:R-:W-:-:S04]  /*0eb0*/  IMAD.WIDE.U32 R10, R9, 0x38, R10 ;  /* 0x00000038090a7825 */ /* 0x004fc800078e000a */
[----:B------:R-:W-:Y:S02]  /*0ec0*/  IMAD.IADD R11, R13, 0x1, R11 ;  /* 0x000000010d0b7824 */ /* 0x000fe400078e020b */
[C---:B------:R-:W-:Y:S01]  /*0ed0*/  IMAD.WIDE.U32 R10, R4.reuse, 0x4, R10 ;  /* 0x00000004040a7825 */ /* 0x040fe200078e000a */
[----:B------:R-:W-:-:S04]  /*0ee0*/  LEA R4, R4, R1, 0x2 ;  /* 0x0000000104047211 */ /* 0x000fc800078e10ff */
[----:B------:R-:W-:Y:S04]  /*0ef0*/  ST.E desc[UR6][R10.64+0x4], R5 ;  /* 0x000004050a007985 */ /* 0x000fe8000c101906 */
[----:B------:R0:W-:Y:S02]  /*0f00*/  STL [R4+0x4], R5 ;  /* 0x0000040504007387 */ /* 0x0001e40000100800 */
[----:B0-----:R-:W-:Y:S02]  /*0f10*/  IMAD.MOV.U32 R4, RZ, RZ, R15 ;  /* 0x000000ffff047224 */ /* 0x001fe400078e000f */
[----:B------:R-:W-:Y:S02]  /*0f20*/  IMAD.MOV.U32 R5, RZ, RZ, RZ ;  /* 0x000000ffff057224 */ /* 0x000fe400078e00ff */
[----:B------:R-:W-:-:S04]  /*0f30*/  IMAD.WIDE.U32 R14, R14, -0x147e5, R4 ;  /* 0xfffeb81b0e0e7825 */ /* 0x000fc800078e0004 */
[----:B------:R-:W-:-:S07]  /*0f40*/  VIADD R15, R15, UR4 ;  /* 0x000000040f0f7c36 */ /* 0x000fce0008000000 */
.L_x_46:
[C---:B------:R-:W-:Y:S01]  /*0f50*/  ISETP.GE.U32.AND P2, PT, R12.reuse, 0x8, PT ;  /* 0x000000080c00780c */ /* 0x040fe20003f46070 */
[----:B------:R-:W-:Y:S01]  /*0f60*/  HFMA2 R4, -RZ, RZ, 0, 0 ;  /* 0x00000000ff047431 */ /* 0x000fe200000001ff */
[----:B-1----:R-:W-:-:S04]  /*0f70*/  LOP3.LUT R13, R12, 0x7, RZ, 0xc0, !PT ;  /* 0x000000070c0d7812 */ /* 0x002fc800078ec0ff */
[----:B------:R-:W-:-:S07]  /*0f80*/  ISETP.NE.AND P1, PT, R13, RZ, PT ;  /* 0x000000ff0d00720c */ /* 0x000fce0003f25270 */
[----:B------:R-:W-:Y:S06]  /*0f90*/  @!P2 BRA `(.L_x_49) ;  /* 0x000000040080a947 */ /* 0x000fec0003800000 */
[----:B------:R-:W-:Y:S01]  /*0fa0*/  IMAD.MOV.U32 R16, RZ, RZ, 0x2c ;  /* 0x0000002cff107424 */ /* 0x000fe200078e00ff */
[----:B------:R-:W-:Y:S01]  /*0fb0*/  LOP3.LUT R4, R12, 0x7ffffff8, RZ, 0xc0, !PT ;  /* 0x7ffffff80c047812 */ /* 0x000fe200078ec0ff */
[----:B------:R-:W-:Y:S02]  /*0fc0*/  IMAD.MOV.U32 R17, RZ, RZ, 0x0 ;  /* 0x00000000ff117424 */ /* 0x000fe400078e00ff */
[----:B------:R-:W-:Y:S02]  /*0fd0*/  IMAD R5, R0, 0x38, RZ ;  /* 0x0000003800057824 */ /* 0x000fe400078e02ff */
[----:B------:R-:W-:-:S04]  /*0fe0*/  IMAD.WIDE.U32 R16, R9, 0x38, R16 ;  /* 0x0000003809107825 */ /* 0x000fc800078e0010 */
[----:B------:R-:W-:Y:S01]  /*0ff0*/  IMAD.MOV R11, RZ, RZ, -R4 ;  /* 0x000000ffff0b7224 */ /* 0x000fe200078e0a04 */
[----:B------:R-:W-:Y:S01]  /*1000*/  IADD3 R5, PT, PT, R5, R17, RZ ;  /* 0x0000001105057210 */ /* 0x000fe20007ffe0ff */
[----:B------:R-:W-:-:S07]  /*1010*/  IMAD.MOV.U32 R8, RZ, RZ, R16 ;  /* 0x000000ffff087224 */ /* 0x000fce00078e0010 */
.L_x_50:
[----:B0-----:R-:W2:Y:S01]  /*1020*/  LDG.E.64 R16, desc[UR6][R6.64] ;  /* 0x0000000606107981 */ /* 0x001ea2000c1e1b00 */
[----:B------:R-:W-:Y:S01]  /*1030*/  LOP3.LUT R18, R15, R14, RZ, 0x3c, !PT ;  /* 0x0000000e0f127212 */ /* 0x000fe200078e3cff */
[----:B------:R-:W-:-:S03]  /*1040*/  IMAD.MOV.U32 R10, RZ, RZ, 0x30800000 ;  /* 0x30800000ff0a7424 */ /* 0x000fc600078e00ff */
[----:B------:R-:W-:-:S05]  /*1050*/  I2FP.F32.U32 R25, R18 ;  /* 0x0000001200197245 */ /* 0x000fca0000201000 */
[----:B------:R-:W-:Y:S01]  /*1060*/  FFMA R25, R25, R10, -2 ;  /* 0xc000000019197423 */ /* 0x000fe2000000000a */
[----:B--2---:R-:W-:-:S05]  /*1070*/  IADD3 R20, P2, PT, R16, R8, RZ ;  /* 0x0000000810147210 */ /* 0x004fca0007f5e0ff */
[----:B------:R-:W-:-:S05]  /*1080*/  IMAD.X R21, R17, 0x1, R5, P2 ;  /* 0x0000000111157824 */ /* 0x000fca00010e0605 */
[----:B------:R0:W-:Y:S04]  /*1090*/  ST.E desc[UR6][R20.64+-0x1c], R25 ;  /* 0xffffe41914007985 */ /* 0x0001e8000c101906 */
[----:B------:R-:W2:Y:S01]  /*10a0*/  LDG.E.64 R18, desc[UR6][R6.64] ;  /* 0x0000000606127981 */ /* 0x000ea2000c1e1b00 */
[----:B------:R-:W-:Y:S01]  /*10b0*/  MOV R16, R15 ;  /* 0x0000000f00107202 */ /* 0x000fe20000000f00 */
[----:B------:R-:W-:Y:S01]  /*10c0*/  IMAD.MOV.U32 R17, RZ, RZ, RZ ;  /* 0x000000ffff117224 */ /* 0x000fe200078e00ff */
[----:B------:R-:W-:-:S03]  /*10d0*/  UMOV UR4, URZ ;  /* 0x000000ff00047c82 */ /* 0x000fc60008000000 */
[----:B------:R-:W-:-:S04]  /*10e0*/  IMAD.WIDE.U32 R16, R14, -0x147e5, R16 ;  /* 0xfffeb81b0e107825 */ /* 0x000fc800078e0010 */
[----:B------:R-:W-:-:S05]  /*10f0*/  VIADD R14, R17, UR4 ;  /* 0x00000004110e7c36 */ /* 0x000fca0008000000 */
[----:B------:R-:W-:-:S04]  /*1100*/  LOP3.LUT R15, R14, R16, RZ, 0x3c, !PT ;  /* 0x000000100e0f7212 */ /* 0x000fc800078e3cff */
[----:B------:R-:W-:-:S05]  /*1110*/  I2FP.F32.U32 R15, R15 ;  /* 0x0000000f000f7245 */ /* 0x000fca0000201000 */
[----:B------:R-:W-:Y:S01]  /*1120*/  FFMA R27, R15, R10, -2 ;  /* 0xc00000000f1b7423 */ /* 0x000fe2000000000a */
[----:B--2---:R-:W-:-:S05]  /*1130*/  IADD3 R22, P2, PT, R18, R8, RZ ;  /* 0x0000000812167210 */ /* 0x004fca0007f5e0ff */
[----:B------:R-:W-:-:S05]  /*1140*/  IMAD.X R23, R19, 0x1, R5, P2 ;  /* 0x0000000113177824 */ /* 0x000fca00010e0605 */
[----:B------:R1:W-:Y:S04]  /*1150*/  ST.E desc[UR6][R22.64+-0x18], R27 ;  /* 0xffffe81b16007985 */ /* 0x0003e8000c101906 */
[----:B------:R-:W2:Y:S01]  /*1160*/  LDG.E.64 R18, desc[UR6][R6.64] ;  /* 0x0000000606127981 */ /* 0x000ea2000c1e1b00 */
[----:B------:R-:W-:-:S03]  /*1170*/  HFMA2 R15, -RZ, RZ, 0, 0 ;  /* 0x00000000ff0f7431 */ /* 0x000fc600000001ff */
[----:B------:R-:W-:-:S04]  /*1180*/  IMAD.WIDE.U32 R16, R16, -0x147e5, R14 ;  /* 0xfffeb81b10107825 */ /* 0x000fc800078e000e */
[----:B------:R-:W-:-:S05]  /*1190*/  VIADD R14, R17, UR4 ;  /* 0x00000004110e7c36 */ /* 0x000fca0008000000 */
[----:B------:R-:W-:-:S04]  /*11a0*/  LOP3.LUT R15, R14, R16, RZ, 0x3c, !PT ;  /* 0x000000100e0f7212 */ /* 0x000fc800078e3cff */
[----:B------:R-:W-:-:S05]  /*11b0*/  I2FP.F32.U32 R15, R15 ;  /* 0x0000000f000f7245 */ /* 0x000fca0000201000 */
[----:B0-----:R-:W-:Y:S01]  /*11c0*/  FFMA R25, R15, R10, -2 ;  /* 0xc00000000f197423 */ /* 0x001fe2000000000a */
[----:B--2---:R-:W-:-:S05]  /*11d0*/  IADD3 R20, P2, PT, R18, R8, RZ ;  /* 0x0000000812147210 */ /* 0x004fca0007f5e0ff */
[----:B------:R-:W-:-:S05]  /*11e0*/  IMAD.X R21, R19, 0x1, R5, P2 ;  /* 0x0000000113157824 */ /* 0x000fca00010e0605 */
[----:B------:R0:W-:Y:S04]  /*11f0*/  ST.E desc[UR6][R20.64+-0x14], R25 ;  /* 0xffffec1914007985 */ /* 0x0001e8000c101906 */
[----:B------:R-:W2:Y:S01]  /*1200*/  LDG.E.64 R18, desc[UR6][R6.64] ;  /* 0x0000000606127981 */ /* 0x000ea2000c1e1b00 */
[----:B------:R-:W-:Y:S02]  /*1210*/  IMAD.MOV.U32 R15, RZ, RZ, RZ ;  /* 0x000000ffff0f7224 */ /* 0x000fe400078e00ff */
[----:B------:R-:W-:-:S05]  /*1220*/  IMAD.WIDE.U32 R16, R16, -0x147e5, R14 ;  /* 0xfffeb81b10107825 */ /* 0x000fca00078e000e */
[----:B------:R-:W-:-:S04]  /*1230*/  IADD3 R14, PT, PT, R17, UR4, RZ ;  /* 0x00000004110e7c10 */ /* 0x000fc8000fffe0ff */
[----:B------:R-:W-:-:S04]  /*1240*/  LOP3.LUT R15, R14, R16, RZ, 0x3c, !PT ;  /* 0x000000100e0f7212 */ /* 0x000fc800078e3cff */
[----:B------:R-:W-:-:S05]  /*1250*/  I2FP.F32.U32 R15, R15 ;  /* 0x0000000f000f7245 */ /* 0x000fca0000201000 */
[----:B-1----:R-:W-:Y:S01]  /*1260*/  FFMA R27, R15, R10, -2 ;  /* 0xc00000000f1b7423 */ /* 0x002fe2000000000a */
[----:B--2---:R-:W-:-:S05]  /*1270*/  IADD3 R22, P2, PT, R18, R8, RZ ;  /* 0x0000000812167210 */ /* 0x004fca0007f5e0ff */
[----:B------:R-:W-:-:S05]  /*1280*/  IMAD.X R23, R19, 0x1, R5, P2 ;  /* 0x0000000113177824 */ /* 0x000fca00010e0605 */
[----:B------:R1:W-:Y:S04]  /*1290*/  ST.E desc[UR6][R22.64+-0x10], R27 ;  /* 0xfffff01b16007985 */ /* 0x0003e8000c101906 */
[----:B------:R-:W2:Y:S01]  /*12a0*/  LDG.E.64 R18, desc[UR6][R6.64] ;  /* 0x0000000606127981 */ /* 0x000ea2000c1e1b00 */
[----:B------:R-:W-:Y:S02]  /*12b0*/  IMAD.MOV.U32 R15, RZ, RZ, RZ ;  /* 0x000000ffff0f7224 */ /* 0x000fe400078e00ff */
[----:B------:R-:W-:-:S04]  /*12c0*/  IMAD.WIDE.U32 R16, R16, -0x147e5, R14 ;  /* 0xfffeb81b10107825 */ /* 0x000fc800078e000e */
[----:B------:R-:W-:-:S05]  /*12d0*/  VIADD R14, R17, UR4 ;  /* 0x00000004110e7c36 */ /* 0x000fca0008000000 */
[----:B------:R-:W-:-:S04]  /*12e0*/  LOP3.LUT R15, R14, R16, RZ, 0x3c, !PT ;  /* 0x000000100e0f7212 */ /* 0x000fc800078e3cff */
[----:B------:R-:W-:-:S05]  /*12f0*/  I2FP.F32.U32 R15, R15 ;  /* 0x0000000f000f7245 */ /* 0x000fca0000201000 */
[----:B0-----:R-:W-:Y:S01]  /*1300*/  FFMA R25, R15, R10, -2 ;  /* 0xc00000000f197423 */ /* 0x001fe2000000000a */
[----:B--2---:R-:W-:-:S04]  /*1310*/  IADD3 R20, P2, PT, R18, R8, RZ ;  /* 0x0000000812147210 */ /* 0x004fc80007f5e0ff */
[----:B------:R-:W-:-:S05]  /*1320*/  IADD3.X R21, PT, PT, R19, R5, RZ, P2, !PT ;  /* 0x0000000513157210 */ /* 0x000fca00017fe4ff */
[----:B------:R0:W-:Y:S04]  /*1330*/  ST.E desc[UR6][R20.64+-0xc], R25 ;  /* 0xfffff41914007985 */ /* 0x0001e8000c101906 */
[----:B------:R-:W2:Y:S01]  /*1340*/  LDG.E.64 R18, desc[UR6][R6.64] ;  /* 0x0000000606127981 */ /* 0x000ea2000c1e1b00 */
[----:B------:R-:W-:Y:S02]  /*1350*/  IMAD.MOV.U32 R15, RZ, RZ, RZ ;  /* 0x000000ffff0f7224 */ /* 0x000fe400078e00ff */
[----:B------:R-:W-:-:S04]  /*1360*/  IMAD.WIDE.U32 R16, R16, -0x147e5, R14 ;  /* 0xfffeb81b10107825 */ /* 0x000fc800078e000e */
[----:B------:R-:W-:-:S05]  /*1370*/  VIADD R14, R17, UR4 ;  /* 0x00000004110e7c36 */ /* 0x000fca0008000000 */
[----:B------:R-:W-:-:S04]  /*1380*/  LOP3.LUT R15, R14, R16, RZ, 0x3c, !PT ;  /* 0x000000100e0f7212 */ /* 0x000fc800078e3cff */
[----:B------:R-:W-:-:S05]  /*1390*/  I2FP.F32.U32 R15, R15 ;  /* 0x0000000f000f7245 */ /* 0x000fca0000201000 */
[----:B-1----:R-:W-:Y:S01]  /*13a0*/  FFMA R27, R15, R10, -2 ;  /* 0xc00000000f1b7423 */ /* 0x002fe2000000000a */
[----:B--2---:R-:W-:-:S05]  /*13b0*/  IADD3 R22, P2, PT, R18, R8, RZ ;  /* 0x0000000812167210 */ /* 0x004fca0007f5e0ff */
[----:B------:R-:W-:-:S05]  /*13c0*/  IMAD.X R23, R19, 0x1, R5, P2 ;  /* 0x0000000113177824 */ /* 0x000fca00010e0605 */
[----:B------:R1:W-:Y:S04]  /*13d0*/  ST.E desc[UR6][R22.64+-0x8], R27 ;  /* 0xfffff81b16007985 */ /* 0x0003e8000c101906 */
[----:B------:R-:W2:Y:S01]  /*13e0*/  LDG.E.64 R18, desc[UR6][R6.64] ;  /* 0x0000000606127981 */ /* 0x000ea2000c1e1b00 */
[----:B------:R-:W-:-:S03]  /*13f0*/  MOV R15, RZ ;  /* 0x000000ff000f7202 */ /* 0x000fc60000000f00 */
        /* <DEDUP_REMOVED lines=10> */
[----:B------:R-:W-:Y:S02]  /*14a0*/  VIADD R11, R11, 0x8 ;  /* 0x000000080b0b7836 */ /* 0x000fe40000000000 */
[----:B------:R-:W-:-:S04]  /*14b0*/  IMAD.WIDE.U32 R14, R16, -0x147e5, R14 ;  /* 0xfffeb81b100e7825 */ /* 0x000fc800078e000e */
[----:B-1----:R-:W-:Y:S01]  /*14c0*/  IMAD.MOV.U32 R23, RZ, RZ, RZ ;  /* 0x000000ffff177224 */ /* 0x002fe200078e00ff */
[----:B------:R-:W-:-:S04]  /*14d0*/  IADD3 R22, PT, PT, R15, UR4, RZ ;  /* 0x000000040f167c10 */ /* 0x000fc8000fffe0ff */
[----:B------:R-:W-:-:S04]  /*14e0*/  LOP3.LUT R15, R22, R14, RZ, 0x3c, !PT ;  /* 0x0000000e160f7212 */ /* 0x000fc800078e3cff */
[----:B------:R-:W-:Y:S02]  /*14f0*/  I2FP.F32.U32 R15, R15 ;  /* 0x0000000f000f7245 */ /* 0x000fe40000201000 */
[----:B--2---:R-:W-:Y:S02]  /*1500*/  IADD3 R16, P2, PT, R18, R8, RZ ;  /* 0x0000000812107210 */ /* 0x004fe40007f5e0ff */
[----:B------:R-:W-:-:S03]  /*1510*/  IADD3 R8, P3, PT, R8, 0x20, RZ ;  /* 0x0000002008087810 */ /* 0x000fc60007f7e0ff */
[----:B------:R-:W-:Y:S02]  /*1520*/  IMAD.X R17, R19, 0x1, R5, P2 ;  /* 0x0000000113117824 */ /* 0x000fe400010e0605 */
[----:B------:R-:W-:Y:S01]  /*1530*/  FFMA R19, R15, R10, -2 ;  /* 0xc00000000f137423 */ /* 0x000fe2000000000a */
[----:B------:R-:W-:Y:S01]  /*1540*/  ISETP.NE.AND P2, PT, R11, RZ, PT ;  /* 0x000000ff0b00720c */ /* 0x000fe20003f45270 */
[----:B------:R-:W-:-:S03]  /*1550*/  IMAD.WIDE.U32 R14, R14, -0x147e5, R22 ;  /* 0xfffeb81b0e0e7825 */ /* 0x000fc600078e0016 */
[----:B------:R0:W-:Y:S01]  /*1560*/  ST.E desc[UR6][R16.64], R19 ;  /* 0x0000001310007985 */ /* 0x0001e2000c101906 */
[----:B------:R-:W-:Y:S01]  /*1570*/  IMAD.X R5, RZ, RZ, R5, P3 ;  /* 0x000000ffff057224 */ /* 0x000fe200018e0605 */
[----:B------:R-:W-:-:S07]  /*1580*/  IADD3 R15, PT, PT, R15, UR4, RZ ;  /* 0x000000040f0f7c10 */ /* 0x000fce000fffe0ff */
[----:B------:R-:W-:Y:S05]  /*1590*/  @P2 BRA `(.L_x_50) ;  /* 0xfffffff800a02947 */ /* 0x000fea000383ffff */
.L_x_49:
[----:B------:R-:W-:Y:S05]  /*15a0*/  @!P1 BRA `(.L_x_43) ;  /* 0x0000000400949947 */ /* 0x000fea0003800000 */
[----:B------:R-:W-:Y:S02]  /*15b0*/  ISETP.GE.U32.AND P1, PT, R13, 0x4, PT ;  /* 0x000000040d00780c */ /* 0x000fe40003f26070 */
[----:B0-----:R-:W-:-:S04]  /*15c0*/  LOP3.LUT R20, R12, 0x3, RZ, 0xc0, !PT ;  /* 0x000000030c147812 */ /* 0x001fc800078ec0ff */
[----:B------:R-:W-:-:S07]  /*15d0*/  ISETP.NE.AND P2, PT, R20, RZ, PT ;  /* 0x000000ff1400720c */ /* 0x000fce0003f45270 */
[----:B------:R-:W-:Y:S06]  /*15e0*/  @!P1 BRA `(.L_x_51) ;  /* 0x0000000000c49947 */ /* 0x000fec0003800000 */
[----:B------:R-:W2:Y:S01]  /*15f0*/  LDG.E.64 R10, desc[UR6][R6.64] ;  /* 0x00000006060a7981 */ /* 0x000ea2000c1e1b00 */
[----:B------:R-:W-:Y:S01]  /*1600*/  LOP3.LUT R13, R15, R14, RZ, 0x3c, !PT ;  /* 0x0000000e0f0d7212 */ /* 0x000fe200078e3cff */
[----:B------:R-:W-:Y:S02]  /*1610*/  IMAD R5, R0, 0x38, RZ ;  /* 0x0000003800057824 */ /* 0x000fe400078e02ff */
[----:B------:R-:W-:Y:S01]  /*1620*/  IMAD.MOV.U32 R8, RZ, RZ, 0x30800000 ;  /* 0x30800000ff087424 */ /* 0x000fe200078e00ff */
[----:B------:R-:W-:-:S05]  /*1630*/  I2FP.F32.U32 R13, R13 ;  /* 0x0000000d000d7245 */ /* 0x000fca0000201000 */
[----:B------:R-:W-:Y:S01]  /*1640*/  FFMA R13, R13, R8, -2 ;  /* 0xc00000000d0d7423 */ /* 0x000fe20000000008 */
[----:B--2---:R-:W-:-:S04]  /*1650*/  IMAD.WIDE.U32 R10, R9, 0x38, R10 ;  /* 0x00000038090a7825 */ /* 0x004fc800078e000a */
[----:B------:R-:W-:Y:S02]  /*1660*/  IMAD.IADD R11, R5, 0x1, R11 ;  /* 0x00000001050b7824 */ /* 0x000fe400078e020b */
[----:B------:R-:W-:-:S05]  /*1670*/  IMAD.WIDE.U32 R16, R4, 0x4, R10 ;  /* 0x0000000404107825 */ /* 0x000fca00078e000a */
        /* <DEDUP_REMOVED lines=10> */
[----:B--2---:R-:W-:-:S04]  /*1720*/  IMAD.WIDE.U32 R18, R9, 0x38, R18 ;  /* 0x0000003809127825 */ /* 0x004fc800078e0012 */
[----:B------:R-:W-:Y:S02]  /*1730*/  IMAD.IADD R19, R5, 0x1, R19 ;  /* 0x0000000105137824 */ /* 0x000fe400078e0213 */
[----:B0-----:R-:W-:-:S05]  /*1740*/  IMAD.WIDE.U32 R16, R4, 0x4, R18 ;  /* 0x0000000404107825 */ /* 0x001fca00078e0012 */
[----:B------:R0:W-:Y:S04]  /*1750*/  ST.E desc[UR6][R16.64+0x14], R21 ;  /* 0x0000141510007985 */ /* 0x0001e8000c101906 */
[----:B------:R-:W2:Y:S01]  /*1760*/  LDG.E.64 R18, desc[UR6][R6.64] ;  /* 0x0000000606127981 */ /* 0x000ea2000c1e1b00 */
[----:B------:R-:W-:-:S03]  /*1770*/  HFMA2 R11, -RZ, RZ, 0, 0 ;  /* 0x00000000ff0b7431 */ /* 0x000fc600000001ff */
        /* <DEDUP_REMOVED lines=10> */
[----:B------:R-:W-:Y:S02]  /*1820*/  IMAD.MOV.U32 R23, RZ, RZ, RZ ;  /* 0x000000ffff177224 */ /* 0x000fe400078e00ff */
[----:B0-----:R-:W-:Y:S02]  /*1830*/  IMAD.MOV.U32 R11, RZ, RZ, RZ ;  /* 0x000000ffff0b7224 */ /* 0x001fe400078e00ff */
[----:B------:R-:W-:-:S05]  /*1840*/  IMAD.WIDE.U32 R14, R14, -0x147e5, R10 ;  /* 0xfffeb81b0e0e7825 */ /* 0x000fca00078e000a */
[----:B------:R-:W-:-:S04]  /*1850*/  IADD3 R22, PT, PT, R15, UR4, RZ ;  /* 0x000000040f167c10 */ /* 0x000fc8000fffe0ff */
[----:B------:R-:W-:Y:S01]  /*1860*/  LOP3.LUT R10, R22, R14, RZ, 0x3c, !PT ;  /* 0x0000000e160a7212 */ /* 0x000fe200078e3cff */
[----:B------:R-:W-:-:S03]  /*1870*/  IMAD.WIDE.U32 R14, R14, -0x147e5, R22 ;  /* 0xfffeb81b0e0e7825 */ /* 0x000fc600078e0016 */
[----:B------:R-:W-:Y:S01]  /*1880*/  I2FP.F32.U32 R13, R10 ;  /* 0x0000000a000d7245 */ /* 0x000fe20000201000 */
[----:B------:R-:W-:Y:S02]  /*1890*/  VIADD R15, R15, UR4 ;  /* 0x000000040f0f7c36 */ /* 0x000fe40008000000 */
[----:B--2---:R-:W-:-:S04]  /*18a0*/  IMAD.WIDE.U32 R18, R9, 0x38, R18 ;  /* 0x0000003809127825 */ /* 0x004fc800078e0012 */
[----:B------:R-:W-:Y:S02]  /*18b0*/  IMAD.IADD R19, R5, 0x1, R19 ;  /* 0x0000000105137824 */ /* 0x000fe400078e0213 */
[----:B------:R-:W-:Y:S01]  /*18c0*/  FFMA R5, R13, R8, -2 ;  /* 0xc00000000d057423 */ /* 0x000fe20000000008 */
[C---:B------:R-:W-:Y:S01]  /*18d0*/  IMAD.WIDE.U32 R10, R4.reuse, 0x4, R18 ;  /* 0x00000004040a7825 */ /* 0x040fe200078e0012 */
[----:B------:R-:W-:-:S04]  /*18e0*/  IADD3 R4, PT, PT, R4, 0x4, RZ ;  /* 0x0000000404047810 */ /* 0x000fc80007ffe0ff */
[----:B------:R0:W-:Y:S03]  /*18f0*/  ST.E desc[UR6][R10.64+0x1c], R5 ;  /* 0x00001c050a007985 */ /* 0x0001e6000c101906 */
.L_x_51:
[----:B------:R-:W-:Y:S05]  /*1900*/  @!P2 BRA `(.L_x_43) ;  /* 0x0000000000bca947 */ /* 0x000fea0003800000 */
[----:B------:R-:W-:Y:S02]  /*1910*/  ISETP.NE.AND P1, PT, R20, 0x1, PT ;  /* 0x000000011400780c */ /* 0x000fe40003f25270 */
[----:B0-----:R-:W-:-:S04]  /*1920*/  LOP3.LUT R5, R12, 0x1, RZ, 0xc0, !PT ;  /* 0x000000010c057812 */ /* 0x001fc800078ec0ff */
[----:B------:R-:W-:-:S07]  /*1930*/  ISETP.NE.U32.AND P2, PT, R5, 0x1, PT ;  /* 0x000000010500780c */ /* 0x000fce0003f45070 */
        /* <DEDUP_REMOVED lines=12> */
[----:B------:R-:W-:Y:S01]  /*1a00*/  UMOV UR4, URZ ;  /* 0x000000ff00047c82 */ /* 0x000fe20008000000 */
[----:B------:R-:W-:Y:S01]  /*1a10*/  IMAD.MOV.U32 R19, RZ, RZ, RZ ;  /* 0x000000ffff137224 */ /* 0x000fe200078e00ff */
[----:B0-----:R-:W-:Y:S01]  /*1a20*/  MOV R11, RZ ;  /* 0x000000ff000b7202 */ /* 0x001fe20000000f00 */
[----:B------:R-:W-:-:S04]  /*1a30*/  IMAD.MOV.U32 R10, RZ, RZ, R15 ;  /* 0x000000ffff0a7224 */ /* 0x000fc800078e000f */
[----:B------:R-:W-:-:S04]  /*1a40*/  IMAD.WIDE.U32 R14, R14, -0x147e5, R10 ;  /* 0xfffeb81b0e0e7825 */ /* 0x000fc800078e000a */
[----:B------:R-:W-:-:S05]  /*1a50*/  VIADD R18, R15, UR4 ;  /* 0x000000040f127c36 */ /* 0x000fca0008000000 */
[----:B------:R-:W-:-:S04]  /*1a60*/  LOP3.LUT R15, R18, R14, RZ, 0x3c, !PT ;  /* 0x0000000e120f7212 */ /* 0x000fc800078e3cff */
[----:B------:R-:W-:Y:S01]  /*1a70*/  I2FP.F32.U32 R15, R15 ;  /* 0x0000000f000f7245 */ /* 0x000fe20000201000 */
[----:B--2---:R-:W-:-:S04]  /*1a80*/  IMAD.WIDE.U32 R16, R9, 0x38, R16 ;  /* 0x0000003809107825 */ /* 0x004fc800078e0010 */
[----:B------:R-:W-:Y:S02]  /*1a90*/  IMAD.IADD R17, R13, 0x1, R17 ;  /* 0x000000010d117824 */ /* 0x000fe400078e0211 */
[----:B------:R-:W-:Y:S01]  /*1aa0*/  FFMA R13, R15, R8, -2 ;  /* 0xc00000000f0d7423 */ /* 0x000fe20000000008 */
[----:B------:R-:W-:-:S04]  /*1ab0*/  IMAD.WIDE.U32 R14, R14, -0x147e5, R18 ;  /* 0xfffeb81b0e0e7825 */ /* 0x000fc800078e0012 */
[----:B------:R-:W-:Y:S01]  /*1ac0*/  IMAD.WIDE.U32 R10, R4, 0x4, R16 ;  /* 0x00000004040a7825 */ /* 0x000fe200078e0010 */
[----:B------:R-:W-:-:S03]  /*1ad0*/  IADD3 R15, PT, PT, R15, UR4, RZ ;  /* 0x000000040f0f7c10 */ /* 0x000fc6000fffe0ff */
[----:B------:R-:W-:Y:S01]  /*1ae0*/  VIADD R4, R4, 0x2 ;  /* 0x0000000204047836 */ /* 0x000fe20000000000 */
[----:B------:R0:W-:Y:S06]  /*1af0*/  ST.E desc[UR6][R10.64+0x14], R13 ;  /* 0x0000140d0a007985 */ /* 0x0001ec000c101906 */
.L_x_52:
[----:B------:R-:W-:Y:S05]  /*1b00*/  @P2 BRA `(.L_x_43) ;  /* 0x00000000003c2947 */ /* 0x000fea0003800000 */
[----:B0-----:R-:W2:Y:S01]  /*1b10*/  LDG.E.64 R10, desc[UR6][R6.64] ;  /* 0x00000006060a7981 */ /* 0x001ea2000c1e1b00 */
[----:B------:R-:W-:Y:S01]  /*1b20*/  LOP3.LUT R5, R15, R14, RZ, 0x3c, !PT ;  /* 0x0000000e0f057212 */ /* 0x000fe200078e3cff */
[----:B------:R-:W-:Y:S01]  /*1b30*/  IMAD R13, R0, 0x38, RZ ;  /* 0x00000038000d7824 */ /* 0x000fe200078e02ff */
[----:B------:R-:W-:Y:S01]  /*1b40*/  UMOV UR4, URZ ;  /* 0x000000ff00047c82 */ /* 0x000fe20008000000 */
[----:B------:R-:W-:Y:S01]  /*1b50*/  IMAD.MOV.U32 R8, RZ, RZ, 0x30800000 ;  /* 0x30800000ff087424 */ /* 0x000fe200078e00ff */
[----:B------:R-:W-:Y:S01]  /*1b60*/  I2FP.F32.U32 R5, R5 ;  /* 0x0000000500057245 */ /* 0x000fe20000201000 */
[----:B--2---:R-:W-:-:S04]  /*1b70*/  IMAD.WIDE.U32 R10, R9, 0x38, R10 ;  /* 0x00000038090a7825 */ /* 0x004fc800078e000a */
[----:B------:R-:W-:Y:S02]  /*1b80*/  IMAD.IADD R11, R13, 0x1, R11 ;  /* 0x000000010d0b7824 */ /* 0x000fe400078e020b */
[----:B------:R-:W-:Y:S01]  /*1b90*/  FFMA R13, R5, R8, -2 ;  /* 0xc0000000050d7423 */ /* 0x000fe20000000008 */
[----:B------:R-:W-:-:S05]  /*1ba0*/  IMAD.WIDE.U32 R4, R4, 0x4, R10 ;  /* 0x0000000404047825 */ /* 0x000fca00078e000a */
[----:B------:R0:W-:Y:S02]  /*1bb0*/  ST.E desc[UR6][R4.64+0x10], R13 ;  /* 0x0000100d04007985 */ /* 0x0001e4000c101906 */
[----:B0-----:R-:W-:Y:S01]  /*1bc0*/  MOV R4, R15 ;  /* 0x0000000f00047202 */ /* 0x001fe20000000f00 */
[----:B------:R-:W-:-:S04]  /*1bd0*/  IMAD.MOV.U32 R5, RZ, RZ, RZ ;  /* 0x000000ffff057224 */ /* 0x000fc800078e00ff */
[----:B------:R-:W-:-:S04]  /*1be0*/  IMAD.WIDE.U32 R14, R14, -0x147e5, R4 ;  /* 0xfffeb81b0e0e7825 */ /* 0x000fc800078e0004 */
[----:B------:R-:W-:-:S07]  /*1bf0*/  VIADD R15, R15, UR4 ;  /* 0x000000040f0f7c36 */ /* 0x000fce0008000000 */
.L_x_43:
[----:B0-----:R-:W2:Y:S01]  /*1c00*/  LDG.E.64 R4, desc[UR6][R6.64] ;  /* 0x0000000606047981 */ /* 0x001ea2000c1e1b00 */
[----:B------:R-:W-:Y:S02]  /*1c10*/  IMAD R19, R0, 0x38, RZ ;  /* 0x0000003800137824 */ /* 0x000fe400078e02ff */
[----:B--2---:R-:W-:-:S04]  /*1c20*/  IMAD.WIDE.U32 R4, R9, 0x38, R4 ;  /* 0x0000003809047825 */ /* 0x004fc800078e0004 */
[----:B------:R-:W-:Y:S01]  /*1c30*/  IMAD.IADD R11, R19, 0x1, R5 ;  /* 0x00000001130b7824 */ /* 0x000fe200078e0205 */
[----:B------:R-:W-:-:S05]  /*1c40*/  MOV R10, R4 ;  /* 0x00000004000a7202 */ /* 0x000fca0000000f00 */
[----:B------:R0:W-:Y:S04]  /*1c50*/  ST.E desc[UR6][R10.64+0xc], R12 ;  /* 0x00000c0c0a007985 */ /* 0x0001e8000c101906 */
[----:B------:R-:W2:Y:S02]  /*1c60*/  LDG.E.64 R4, desc[UR6][R6.64] ;  /* 0x0000000606047981 */ /* 0x000ea4000c1e1b00 */
[----:B--2---:R-:W-:-:S04]  /*1c70*/  IMAD.WIDE.U32 R4, R9, 0x38, R4 ;  /* 0x0000003809047825 */ /* 0x004fc800078e0004 */
[----:B------:R-:W-:Y:S02]  /*1c80*/  IMAD.IADD R17, R19, 0x1, R5 ;  /* 0x0000000113117824 */ /* 0x000fe400078e0205 */
[----:B------:R-:W-:-:S05]  /*1c90*/  IMAD.MOV.U32 R16, RZ, RZ, R4 ;  /* 0x000000ffff107224 */ /* 0x000fca00078e0004 */
[----:B------:R1:W-:Y:S04]  /*1ca0*/  ST.E desc[UR6][R16.64], R12 ;  /* 0x0000000c10007985 */ /* 0x0003e8000c101906 */
[----:B------:R-:W2:Y:S04]  /*1cb0*/  LDL R13, [R1+0x4] ;  /* 0x00000400010d7983 */ /* 0x000ea80000100800 */
[----:B------:R-:W3:Y:S01]  /*1cc0*/  LDL R5, [R1+0x8] ;  /* 0x0000080001057983 */ /* 0x000ee20000100800 */
[----:B-----5:R-:W-:-:S04]  /*1cd0*/  IMAD.WIDE.U32 R2, R9, 0x38, R2 ;  /* 0x0000003809027825 */ /* 0x020fc800078e0002 */
[----:B------:R-:W-:Y:S02]  /*1ce0*/  HFMA2 R0, -RZ, RZ, 0, 0 ;  /* 0x00000000ff007431 */ /* 0x000fe400000001ff */
[----:B------:R-:W-:Y:S02]  /*1cf0*/  IMAD.IADD R3, R19, 0x1, R3 ;  /* 0x0000000113037824 */ /* 0x000fe400078e0203 */
[----:B0-----:R-:W-:Y:S02]  /*1d00*/  IMAD.MOV.U32 R10, RZ, RZ, R14 ;  /* 0x000000ffff0a7224 */ /* 0x001fe400078e000e */
[----:B------:R-:W-:Y:S01]  /*1d10*/  IMAD.MOV.U32 R11, RZ, RZ, R15 ;  /* 0x000000ffff0b7224 */ /* 0x000fe200078e000f */
[----:B--2---:R1:W-:Y:S04]  /*1d20*/  ST.E.64 desc[UR6][R2.64+0x18], R12 ;  /* 0x0000180c02007985 */ /* 0x0043e8000c101b06 */
[----:B---3--:R1:W-:Y:S01]  /*1d30*/  ST.E desc[UR6][R2.64+0x20], R5 ;  /* 0x0000200502007985 */ /* 0x0083e2000c101906 */
[----:B------:R-:W-:Y:S05]  /*1d40*/  @!P0 BRA `(.L_x_53) ;  /* 0x0000000c006c8947 */ /* 0x000fea0003800000 */
[----:B------:R-:W-:Y:S02]  /*1d50*/  ISETP.NE.AND P0, PT, R12, 0x1, PT ;  /* 0x000000010c00780c */ /* 0x000fe40003f05270 */
[----:B-1----:R-:W-:Y:S02]  /*1d60*/  CS2R R4, SRZ ;  /* 0x0000000000047805 */ /* 0x002fe4000001ff00 */
[----:B------:R-:W-:Y:S02]  /*1d70*/  CS2R R8, SRZ ;  /* 0x0000000000087805 */ /* 0x000fe4000001ff00 */
[----:B------:R-:W-:-:S07]  /*1d80*/  CS2R R6, SRZ ;  /* 0x0000000000067805 */ /* 0x000fce000001ff00 */
[----:B------:R-:W-:Y:S05]  /*1d90*/  @!P0 BRA `(.L_x_54) ;  /* 0x0000000800348947 */ /* 0x000fea0003800000 */
[----:B------:R-:W0:Y:S01]  /*1da0*/  LDCU.64 UR4, c[0x4][0x8] ;  /* 0x01000100ff0477ac */ /* 0x000e220008000a00 */
[----:B------:R-:W-:Y:S01]  /*1db0*/  LOP3.LUT R4, R12, 0x7ffffffe, RZ, 0xc0, !PT ;  /* 0x7ffffffe0c047812 */ /* 0x000fe200078ec0ff */
[----:B------:R-:W-:Y:S01]  /*1dc0*/  VIADD R5, R1, 0x8 ;  /* 0x0000000801057836 */ /* 0x000fe20000000000 */
[----:B------:R-:W-:Y:S01]  /*1dd0*/  MOV R16, RZ ;  /* 0x000000ff00107202 */ /* 0x000fe20000000f00 */
[----:B------:R-:W-:Y:S02]  /*1de0*/  IMAD.MOV.U32 R13, RZ, RZ, RZ ;  /* 0x000000ffff0d7224 */ /* 0x000fe400078e00ff */
[----:B------:R-:W-:Y:S01]  /*1df0*/  IMAD.MOV R6, RZ, RZ, -R4 ;  /* 0x000000ffff067224 */ /* 0x000fe200078e0a04 */
[----:B0-----:R-:W-:-:S04]  /*1e00*/  UIADD3 UR4, UP0, UPT, UR4, 0x8, URZ ;  /* 0x0000000804047890 */ /* 0x001fc8000ff1e0ff */
[----:B------:R-:W-:Y:S02]  /*1e10*/  UIADD3.X UR5, UPT, UPT, URZ, UR5, URZ, UP0, !UPT ;  /* 0x00000005ff057290 */ /* 0x000fe400087fe4ff */
[----:B------:R-:W-:-:S04]  /*1e20*/  IMAD.U32 R8, RZ, RZ, UR4 ;  /* 0x00000004ff087e24 */ /* 0x000fc8000f8e00ff */
[----:B------:R-:W-:-:S07]  /*1e30*/  MOV R9, UR5 ;  /* 0x0000000500097c02 */ /* 0x000fce0008000f00 */
.L_x_69:
[----:B------:R-:W2:Y:S04]  /*1e40*/  LDL R7, [R5+-0x4] ;  /* 0xfffffc0005077983 */ /* 0x000ea80000100800 */
[----:B------:R-:W2:Y:S01]  /*1e50*/  LDG.E R0, desc[UR6][R8.64+-0x4] ;  /* 0xfffffc0608007981 */ /* 0x000ea2000c1e1900 */
[----:B------:R-:W-:Y:S01]  /*1e60*/  BSSY.RECONVERGENT B0, `(.L_x_55) ;  /* 0x0000007000007945 */ /* 0x000fe20003800200 */
[----:B--2---:R-:W-:Y:S01]  /*1e70*/  FADD R17, R7, -R0 ;  /* 0x8000000007117221 */ /* 0x004fe20000000000 */
[----:B------:R-:W-:-:S03]  /*1e80*/  MOV R0, 0x1ed0 ;  /* 0x00001ed000007802 */ /* 0x000fc60000000f00 */
[----:B0-----:R-:W0:Y:S02]  /*1e90*/  F2F.F64.F32 R34, R17 ;  /* 0x0000001100227310 */ /* 0x001e240000201800 */
[----:B0-----:R-:W-:-:S10]  /*1ea0*/  DADD R18, -RZ, |R34| ;  /* 0x00000000ff127229 */ /* 0x001fd40000000522 */
[----:B-1----:R-:W-:-:S07]  /*1eb0*/  IMAD.MOV.U32 R36, RZ, RZ, R19 ;  /* 0x000000ffff247224 */ /* 0x002fce00078e0013 */
[----:B------:R-:W-:Y:S05]  /*1ec0*/  CALL.REL.NOINC `($_Z13init_particleP14ParticleSystem$__internal_accurate_pow) ;  /* 0x0000001000d07944 */ /* 0x000fea0003c00000 */
[----:B------:R-:W-:Y:S05]  /*1ed0*/  BSYNC.RECONVERGENT B0 ;  /* 0x0000000000007941 */ /* 0x000fea0003800200 */
.L_x_55:
        /* <DEDUP_REMOVED lines=17> */
.L_x_57:
[----:B------:R-:W-:Y:S05]  /*1ff0*/  BSYNC.RECONVERGENT B0 ;  /* 0x0000000000007941 */ /* 0x000fea0003800200 */
.L_x_56:
[----:B------:R-:W-:Y:S01]  /*2000*/  FSEL R18, R22, RZ, P0 ;  /* 0x000000ff16127208 */ /* 0x000fe20000000000 */
[----:B------:R-:W-:Y:S01]  /*2010*/  BSSY.RECONVERGENT B0, `(.L_x_58) ;  /* 0x0000008000007945 */ /* 0x000fe20003800200 */
[----:B------:R-:W-:Y:S02]  /*2020*/  FSEL R19, R23, 1.875, P0 ;  /* 0x3ff0000017137808 */ /* 0x000fe40000000000 */
[----:B------:R-:W-:-:S04]  /*2030*/  MOV R0, 0x2090 ;  /* 0x0000209000007802 */ /* 0x000fc80000000f00 */
[----:B------:R-:W-:Y:S02]  /*2040*/  DADD R20, R20, R18 ;  /* 0x0000000014147229 */ /* 0x000fe40000000012 */
[----:B------:R-:W-:-:S04]  /*2050*/  DADD R18, -RZ, |R14| ;  /* 0x00000000ff127229 */ /* 0x000fc8000000050e */
[----:B------:R0:W1:Y:S06]  /*2060*/  F2F.F32.F64 R13, R20 ;  /* 0x00000014000d7310 */ /* 0x00006c0000301000 */
[----:B------:R-:W-:-:S07]  /*2070*/  MOV R36, R19 ;  /* 0x0000001300247202 */ /* 0x000fce0000000f00 */
[----:B01----:R-:W-:Y:S05]  /*2080*/  CALL.REL.NOINC `($_Z13init_particleP14ParticleSystem$__internal_accurate_pow) ;  /* 0x0000001000607944 */ /* 0x003fea0003c00000 */
[----:B------:R-:W-:Y:S05]  /*2090*/  BSYNC.RECONVERGENT B0 ;  /* 0x0000000000007941 */ /* 0x000fea0003800200 */
.L_x_58:
[----:B------:R-:W2:Y:S04]  /*20a0*/  LDL R34, [R5] ;  /* 0x0000000005227983 */ /* 0x000ea80000100800 */
[----:B------:R-:W2:Y:S01]  /*20b0*/  LDG.E R35, desc[UR6][R8.64] ;  /* 0x0000000608237981 */ /* 0x000ea2000c1e1900 */
[----:B------:R-:W-:Y:S01]  /*20c0*/  DADD R22, R14, 2 ;  /* 0x400000000e167429 */ /* 0x000fe20000000000 */
[----:B------:R0:W1:Y:S01]  /*20d0*/  F2F.F64.F32 R20, R16 ;  /* 0x0000001000147310 */ /* 0x0000620000201800 */
[C---:B------:R-:W-:Y:S01]  /*20e0*/  FSETP.NEU.AND P1, PT, R7.reuse, RZ, PT ;  /* 0x000000ff0700720b */ /* 0x040fe20003f2d000 */
[----:B------:R-:W-:Y:S01]  /*20f0*/  BSSY.RECONVERGENT B0, `(.L_x_59) ;  /* 0x000000f000007945 */ /* 0x000fe20003800200 */
[----:B------:R-:W-:-:S06]  /*2100*/  FSETP.NEU.AND P0, PT, R7, 1, PT ;  /* 0x3f8000000700780b */ /* 0x000fcc0003f0d000 */
[----:B------:R-:W-:Y:S02]  /*2110*/  LOP3.LUT R22, R23, 0x7ff00000, RZ, 0xc0, !PT ;  /* 0x7ff0000017167812 */ /* 0x000fe400078ec0ff */
[----:B------:R-:W-:Y:S02]  /*2120*/  FSEL R23, R18, RZ, P1 ;  /* 0x000000ff12177208 */ /* 0x000fe40000800000 */
[----:B------:R-:W-:Y:S02]  /*2130*/  ISETP.NE.AND P2, PT, R22, 0x7ff00000, PT ;  /* 0x7ff000001600780c */ /* 0x000fe40003f45270 */
[----:B------:R-:W-:Y:S01]  /*2140*/  FSEL R22, R19, RZ, P1 ;  /* 0x000000ff13167208 */ /* 0x000fe20000800000 */
[----:B--2---:R-:W-:-:S04]  /*2150*/  FADD R35, R34, -R35 ;  /* 0x8000002322237221 */ /* 0x004fc80000000000 */
[----:B------:R0:W2:Y:S06]  /*2160*/  F2F.F64.F32 R16, R35 ;  /* 0x0000002300107310 */ /* 0x0000ac0000201800 */
[----:B-1----:R-:W-:Y:S05]  /*2170*/  @P2 BRA `(.L_x_60) ;  /* 0x0000000000182947 */ /* 0x002fea0003800000 */
[----:B------:R-:W-:-:S13]  /*2180*/  FSETP.NAN.AND P1, PT, R7, R7, PT ;  /* 0x000000070700720b */ /* 0x000fda0003f28000 */
[----:B------:R-:W-:Y:S01]  /*2190*/  @P1 DADD R22, R14, 2 ;  /* 0x400000000e161429 */ /* 0x000fe20000000000 */
[----:B------:R-:W-:Y:S10]  /*21a0*/  @P1 BRA `(.L_x_60) ;  /* 0x00000000000c1947 */ /* 0x000ff40003800000 */
[----:B------:R-:W-:-:S14]  /*21b0*/  DSETP.NEU.AND P1, PT, |R14|, +INF , PT ;  /* 0x7ff000000e00742a */ /* 0x000fdc0003f2d200 */
[----:B------:R-:W-:Y:S02]  /*21c0*/  @!P1 IMAD.MOV.U32 R22, RZ, RZ, 0x0 ;  /* 0x00000000ff169424 */ /* 0x000fe400078e00ff */
[----:B------:R-:W-:-:S07]  /*21d0*/  @!P1 IMAD.MOV.U32 R23, RZ, RZ, 0x7ff00000 ;  /* 0x7ff00000ff179424 */ /* 0x000fce00078e00ff */
.L_x_60:
[----:B------:R-:W-:Y:S05]  /*21e0*/  BSYNC.RECONVERGENT B0 ;  /* 0x0000000000007941 */ /* 0x000fea0003800200 */
.L_x_59:
[----:B------:R-:W-:Y:S01]  /*21f0*/  FSEL R14, R22, RZ, P0 ;  /* 0x000000ff160e7208 */ /* 0x000fe20000000000 */
[----:B--2---:R-:W-:Y:S01]  /*2200*/  DADD R18, -RZ, |R16| ;  /* 0x00000000ff127229 */ /* 0x004fe20000000510 */
[----:B------:R-:W-:Y:S01]  /*2210*/  FSEL R15, R23, 1.875, P0 ;  /* 0x3ff00000170f7808 */ /* 0x000fe20000000000 */
[----:B------:R-:W-:Y:S01]  /*2220*/  BSSY.RECONVERGENT B0, `(.L_x_61) ;  /* 0x0000006000007945 */ /* 0x000fe20003800200 */
[----:B------:R-:W-:-:S04]  /*2230*/  MOV R0, 0x2280 ;  /* 0x0000228000007802 */ /* 0x000fc80000000f00 */
[----:B------:R-:W-:-:S03]  /*2240*/  DADD R20, R20, R14 ;  /* 0x0000000014147229 */ /* 0x000fc6000000000e */
[----:B------:R-:W-:-:S03]  /*2250*/  IMAD.MOV.U32 R36, RZ, RZ, R19 ;  /* 0x000000ffff247224 */ /* 0x000fc600078e0013 */
[----:B------:R1:W2:Y:S05]  /*2260*/  F2F.F32.F64 R7, R20 ;  /* 0x0000001400077310 */ /* 0x0002aa0000301000 */
[----:B012---:R-:W-:Y:S05]  /*2270*/  CALL.REL.NOINC `($_Z13init_particleP14ParticleSystem$__internal_accurate_pow) ;  /* 0x0000000c00e47944 */ /* 0x007fea0003c00000 */
[----:B------:R-:W-:Y:S05]  /*2280*/  BSYNC.RECONVERGENT B0 ;  /* 0x0000000000007941 */ /* 0x000fea0003800200 */
.L_x_61:
[----:B------:R-:W-:Y:S01]  /*2290*/  DADD R14, R16, 2 ;  /* 0x40000000100e7429 */ /* 0x000fe20000000000 */
[----:B------:R-:W-:Y:S01]  /*22a0*/  FSETP.NEU.AND P0, PT, R35, RZ, PT ;  /* 0x000000ff2300720b */ /* 0x000fe20003f0d000 */
[----:B------:R-:W-:Y:S03]  /*22b0*/  BSSY.RECONVERGENT B0, `(.L_x_62) ;  /* 0x000000e000007945 */ /* 0x000fe60003800200 */
[----:B------:R-:W-:Y:S02]  /*22c0*/  FSEL R20, R19, RZ, P0 ;  /* 0x000000ff13147208 */ /* 0x000fe40000000000 */
[----:B------:R-:W-:-:S03]  /*22d0*/  FSEL R21, R18, RZ, P0 ;  /* 0x000000ff12157208 */ /* 0x000fc60000000000 */
[----:B------:R-:W-:-:S04]  /*22e0*/  LOP3.LUT R14, R15, 0x7ff00000, RZ, 0xc0, !PT ;  /* 0x7ff000000f0e7812 */ /* 0x000fc800078ec0ff */
[----:B------:R-:W-:-:S13]  /*22f0*/  ISETP.NE.AND P1, PT, R14, 0x7ff00000, PT ;  /* 0x7ff000000e00780c */ /* 0x000fda0003f25270 */
[----:B------:R-:W-:Y:S05]  /*2300*/  @P1 BRA `(.L_x_63) ;  /* 0x0000000000201947 */ /* 0x000fea0003800000 */
[----:B------:R-:W-:-:S13]  /*2310*/  FSETP.NAN.AND P0, PT, R35, R35, PT ;  /* 0x000000232300720b */ /* 0x000fda0003f08000 */
[----:B------:R-:W-:Y:S05]  /*2320*/  @P0 BRA `(.L_x_64) ;  /* 0x0000000000140947 */ /* 0x000fea0003800000 */
[----:B------:R-:W-:-:S14]  /*2330*/  DSETP.NEU.AND P0, PT, |R16|, +INF , PT ;  /* 0x7ff000001000742a */ /* 0x000fdc0003f0d200 */
[----:B------:R-:W-:Y:S05]  /*2340*/  @P0 BRA `(.L_x_63) ;  /* 0x0000000000100947 */ /* 0x000fea0003800000 */
[----:B------:R-:W-:Y:S01]  /*2350*/  MOV R20, 0x0 ;  /* 0x0000000000147802 */ /* 0x000fe20000000f00 */
[----:B------:R-:W-:Y:S01]  /*2360*/  IMAD.MOV.U32 R21, RZ, RZ, 0x7ff00000 ;  /* 0x7ff00000ff157424 */ /* 0x000fe200078e00ff */
[----:B------:R-:W-:Y:S06]  /*2370*/  BRA `(.L_x_63) ;  /* 0x0000000000047947 */ /* 0x000fec0003800000 */
.L_x_64:
[----:B------:R-:W-:-:S11]  /*2380*/  DADD R20, R16, 2 ;  /* 0x4000000010147429 */ /* 0x000fd60000000000 */
.L_x_63:
[----:B------:R-:W-:Y:S05]  /*2390*/  BSYNC.RECONVERGENT B0 ;  /* 0x0000000000007941 */ /* 0x000fea0003800200 */
.L_x_62:
[----:B------:R-:W0:Y:S01]  /*23a0*/  F2F.F64.F32 R16, R13 ;  /* 0x0000000d00107310 */ /* 0x000e220000201800 */
[----:B------:R-:W-:Y:S01]  /*23b0*/  FSETP.NEU.AND P0, PT, R35, 1, PT ;  /* 0x3f8000002300780b */ /* 0x000fe20003f0d000 */
[----:B------:R-:W-:Y:S01]  /*23c0*/  BSSY.RECONVERGENT B0, `(.L_x_65) ;  /* 0x000000a000007945 */ /* 0x000fe20003800200 */
[----:B------:R-:W-:Y:S02]  /*23d0*/  MOV R0, 0x2460 ;  /* 0x0000246000007802 */ /* 0x000fe40000000f00 */
[----:B------:R-:W-:Y:S02]  /*23e0*/  FSEL R18, R20, RZ, P0 ;  /* 0x000000ff14127208 */ /* 0x000fe40000000000 */
[----:B------:R-:W-:Y:S01]  /*23f0*/  FSEL R19, R21, 1.875, P0 ;  /* 0x3ff0000015137808 */ /* 0x000fe20000000000 */
[----:B------:R-:W1:Y:S05]  /*2400*/  F2F.F64.F32 R14, R34 ;  /* 0x00000022000e7310 */ /* 0x000e6a0000201800 */
[----:B0-----:R-:W-:-:S06]  /*2410*/  DADD R16, R16, R18 ;  /* 0x0000000010107229 */ /* 0x001fcc0000000012 */
[----:B------:R0:W2:Y:S01]  /*2420*/  F2F.F32.F64 R13, R16 ;  /* 0x00000010000d7310 */ /* 0x0000a20000301000 */
[----:B-1----:R-:W-:-:S10]  /*2430*/  DADD R18, -RZ, |R14| ;  /* 0x00000000ff127229 */ /* 0x002fd4000000050e */
[----:B0-----:R-:W-:-:S07]  /*2440*/  IMAD.MOV.U32 R36, RZ, RZ, R19 ;  /* 0x000000ffff247224 */ /* 0x001fce00078e0013 */
[----:B--2---:R-:W-:Y:S05]  /*2450*/  CALL.REL.NOINC `($_Z13init_particleP14ParticleSystem$__internal_accurate_pow) ;  /* 0x0000000c006c7944 */ /* 0x004fea0003c00000 */
[----:B------:R-:W-:Y:S05]  /*2460*/  BSYNC.RECONVERGENT B0 ;  /* 0x0000000000007941 */ /* 0x000fea0003800200 */
.L_x_65:
        /* <DEDUP_REMOVED lines=9> */
[----:B------:R-:W-:Y:S05]  /*2500*/  @P0 BRA `(.L_x_68) ;  /* 0x0000000000140947 */ /* 0x000fea0003800000 */
[----:B------:R-:W-:-:S14]  /*2510*/  DSETP.NEU.AND P0, PT, |R14|, +INF , PT ;  /* 0x7ff000000e00742a */ /* 0x000fdc0003f0d200 */
[----:B------:R-:W-:Y:S05]  /*2520*/  @P0 BRA `(.L_x_67) ;  /* 0x0000000000100947 */ /* 0x000fea0003800000 */
[----:B------:R-:W-:Y:S01]  /*2530*/  IMAD.MOV.U32 R16, RZ, RZ, 0x0 ;  /* 0x00000000ff107424 */ /* 0x000fe200078e00ff */
[----:B------:R-:W-:Y:S01]  /*2540*/  MOV R17, 0x7ff00000 ;  /* 0x7ff0000000117802 */ /* 0x000fe20000000f00 */
[----:B------:R-:W-:Y:S06]  /*2550*/  BRA `(.L_x_67) ;  /* 0x0000000000047947 */ /* 0x000fec0003800000 */
.L_x_68:
[----:B------:R-:W-:-:S11]  /*2560*/  DADD R16, R14, 2 ;  /* 0x400000000e107429 */ /* 0x000fd60000000000 */
.L_x_67:
[----:B------:R-:W-:Y:S05]  /*2570*/  BSYNC.RECONVERGENT B0 ;  /* 0x0000000000007941 */ /* 0x000fea0003800200 */
.L_x_66:
[----:B------:R-:W0:Y:S01]  /*2580*/  F2F.F64.F32 R14, R7 ;  /* 0x00000007000e7310 */ /* 0x000e220000201800 */
[----:B------:R-:W-:Y:S01]  /*2590*/  FSETP.NEU.AND P0, PT, R34, 1, PT ;  /* 0x3f8000002200780b */ /* 0x000fe20003f0d000 */
[----:B------:R-:W-:Y:S01]  /*25a0*/  VIADD R6, R6, 0x2 ;  /* 0x0000000206067836 */ /* 0x000fe20000000000 */
[----:B------:R-:W-:Y:S02]  /*25b0*/  IADD3 R8, P1, PT, R8, 0x8, RZ ;  /* 0x0000000808087810 */ /* 0x000fe40007f3e0ff */
[----:B------:R-:W-:Y:S02]  /*25c0*/  FSEL R16, R16, RZ, P0 ;  /* 0x000000ff10107208 */ /* 0x000fe40000000000 */
[----:B------:R-:W-:Y:S01]  /*25d0*/  FSEL R17, R17, 1.875, P0 ;  /* 0x3ff0000011117808 */ /* 0x000fe20000000000 */
[----:B------:R-:W-:Y:S01]  /*25e0*/  IMAD.X R9, RZ, RZ, R9, P1 ;  /* 0x000000ffff097224 */ /* 0x000fe200008e0609 */
[----:B------:R-:W-:Y:S02]  /*25f0*/  ISETP.NE.AND P0, PT, R6, RZ, PT ;  /* 0x000000ff0600720c */ /* 0x000fe40003f05270 */
[----:B------:R-:W-:-:S02]  /*2600*/  IADD3 R5, PT, PT, R5, 0x8, RZ ;  /* 0x0000000805057810 */ /* 0x000fc40007ffe0ff */
[----:B0-----:R-:W-:-:S06]  /*2610*/  DADD R14, R14, R16 ;  /* 0x000000000e0e7229 */ /* 0x001fcc0000000010 */
[----:B------:R0:W1:Y:S03]  /*2620*/  F2F.F32.F64 R16, R14 ;  /* 0x0000000e00107310 */ /* 0x0000660000301000 */
[----:B------:R-:W-:Y:S05]  /*2630*/  @P0 BRA `(.L_x_69) ;  /* 0xfffffff800000947 */ /* 0x000fea000383ffff */
[----:B------:R2:W3:Y:S01]  /*2640*/  F2F.F64.F32 R6, R13 ;  /* 0x0000000d00067310 */ /* 0x0004e20000201800 */
[----:B------:R-:W-:-:S07]  /*2650*/  IMAD.MOV.U32 R5, RZ, RZ, RZ ;  /* 0x000000ffff057224 */ /* 0x000fce00078e00ff */
[----:B-1----:R2:W1:Y:S02]  /*2660*/  F2F.F64.F32 R8, R16 ;  /* 0x0000001000087310 */ /* 0x0024640000201800 */
.L_x_54:
[----:B------:R-:W-:-:S04]  /*2670*/  LOP3.LUT R12, R12, 0x1, RZ, 0xc0, !PT ;  /* 0x000000010c0c7812 */ /* 0x000fc800078ec0ff */
[----:B------:R-:W-:-:S13]  /*2680*/  ISETP.NE.U32.AND P0, PT, R12, 0x1, PT ;  /* 0x000000010c00780c */ /* 0x000fda0003f05070 */
[----:B------:R-:W-:Y:S05]  /*2690*/  @P0 BRA `(.L_x_70) ;  /* 0x00000004000c0947 */ /* 0x000fea0003800000 */
[----:B------:R-:W0:Y:S01]  /*26a0*/  LDCU.64 UR4, c[0x4][0x8] ;  /* 0x01000100ff0477ac */ /* 0x000e220008000a00 */
[C---:B------:R-:W-:Y:S01]  /*26b0*/  IMAD.SHL.U32 R0, R4.reuse, 0x4, RZ ;  /* 0x0000000404007824 */ /* 0x040fe200078e00ff */
[----:B------:R-:W-:-:S04]  /*26c0*/  SHF.L.U64.HI R5, R4, 0x2, R5 ;  /* 0x0000000204057819 */ /* 0x000fc80000010205 */
[----:B------:R-:W-:-:S06]  /*26d0*/  IADD3 R4, PT, PT, R1, R0, RZ ;  /* 0x0000000001047210 */ /* 0x000fcc0007ffe0ff */
[----:B------:R-:W4:Y:S01]  /*26e0*/  LDL R4, [R4+0x4] ;  /* 0x0000040004047983 */ /* 0x000f220000100800 */
[----:B0-----:R-:W-:-:S04]  /*26f0*/  IADD3 R14, P0, PT, R0, UR4, RZ ;  /* 0x00000004000e7c10 */ /* 0x001fc8000ff1e0ff */
[----:B------:R-:W-:-:S05]  /*2700*/  IADD3.X R15, PT, PT, R5, UR5, RZ, P0, !PT ;  /* 0x00000005050f7c10 */ /* 0x000fca00087fe4ff */
[----:B------:R-:W4:Y:S01]  /*2710*/  LDG.E R5, desc[UR6][R14.64+0x4] ;  /* 0x000004060e057981 */ /* 0x000f22000c1e1900 */
[----:B------:R-:W-:Y:S01]  /*2720*/  BSSY.RECONVERGENT B0, `(.L_x_71) ;  /* 0x0000007000007945 */ /* 0x000fe20003800200 */
[----:B------:R-:W-:Y:S01]  /*2730*/  MOV R0, 0x2790 ;  /* 0x0000279000007802 */ /* 0x000fe20000000f00 */
[----:B----4-:R-:W-:-:S04]  /*2740*/  FADD R5, R4, -R5 ;  /* 0x8000000504057221 */ /* 0x010fc80000000000 */
[----:B--2---:R-:W0:Y:S02]  /*2750*/  F2F.F64.F32 R12, R5 ;  /* 0x00000005000c7310 */ /* 0x004e240000201800 */
[----:B0-----:R-:W-:-:S10]  /*2760*/  DADD R18, -RZ, |R12| ;  /* 0x00000000ff127229 */ /* 0x001fd4000000050c */
[----:B------:R-:W-:-:S07]  /*2770*/  IMAD.MOV.U32 R36, RZ, RZ, R19 ;  /* 0x000000ffff247224 */ /* 0x000fce00078e0013 */
[----:B-1-3--:R-:W-:Y:S05]  /*2780*/  CALL.REL.NOINC `($_Z13init_particleP14ParticleSystem$__internal_accurate_pow) ;  /* 0x0000000800a07944 */ /* 0x00afea0003c00000 */
[----:B------:R-:W-:Y:S05]  /*2790*/  BSYNC.RECONVERGENT B0 ;  /* 0x0000000000007941 */ /* 0x000fea0003800200 */
.L_x_71:
        /* <DEDUP_REMOVED lines=15> */
.L_x_74:
[----:B------:R-:W-:-:S11]  /*2890*/  DADD R16, R12, 2 ;  /* 0x400000000c107429 */ /* 0x000fd60000000000 */
.L_x_73:
[----:B------:R-:W-:Y:S05]  /*28a0*/  BSYNC.RECONVERGENT B0 ;  /* 0x0000000000007941 */ /* 0x000fea0003800200 */
.L_x_72:
[----:B------:R-:W-:Y:S01]  /*28b0*/  FSETP.NEU.AND P0, PT, R5, 1, PT ;  /* 0x3f8000000500780b */ /* 0x000fe20003f0d000 */
[----:B------:R-:W0:Y:S01]  /*28c0*/  F2F.F64.F32 R14, R4 ;  /* 0x00000004000e7310 */ /* 0x000e220000201800 */
[----:B------:R-:W-:Y:S01]  /*28d0*/  BSSY.RECONVERGENT B0, `(.L_x_75) ;  /* 0x0000009000007945 */ /* 0x000fe20003800200 */
[----:B------:R-:W-:Y:S02]  /*28e0*/  MOV R0, 0x2960 ;  /* 0x0000296000007802 */ /* 0x000fe40000000f00 */
[----:B------:R-:W-:Y:S02]  /*28f0*/  FSEL R12, R16, RZ, P0 ;  /* 0x000000ff100c7208 */ /* 0x000fe40000000000 */
[----:B------:R-:W-:-:S06]  /*2900*/  FSEL R13, R17, 1.875, P0 ;  /* 0x3ff00000110d7808 */ /* 0x000fcc0000000000 */
[----:B------:R-:W-:Y:S02]  /*2910*/  DADD R6, R6, R12 ;  /* 0x0000000006067229 */ /* 0x000fe4000000000c */
[----:B0-----:R-:W-:-:S04]  /*2920*/  DADD R18, -RZ, |R14| ;  /* 0x00000000ff127229 */ /* 0x001fc8000000050e */
[----:B------:R0:W1:Y:S06]  /*2930*/  F2F.F32.F64 R13, R6 ;  /* 0x00000006000d7310 */ /* 0x00006c0000301000 */
[----:B------:R-:W-:-:S07]  /*2940*/  IMAD.MOV.U32 R36, RZ, RZ, R19 ;  /* 0x000000ffff247224 */ /* 0x000fce00078e0013 */
[----:B01----:R-:W-:Y:S05]  /*2950*/  CALL.REL.NOINC `($_Z13init_particleP14ParticleSystem$__internal_accurate_pow) ;  /* 0x00000008002c7944 */ /* 0x003fea0003c00000 */
[----:B------:R-:W-:Y:S05]  /*2960*/  BSYNC.RECONVERGENT B0 ;  /* 0x0000000000007941 */ /* 0x000fea0003800200 */
.L_x_75:
        /* <DEDUP_REMOVED lines=15> */
.L_x_78:
[----:B------:R-:W-:-:S11]  /*2a60*/  DADD R6, R14, 2 ;  /* 0x400000000e067429 */ /* 0x000fd60000000000 */
.L_x_77:
[----:B------:R-:W-:Y:S05]  /*2a70*/  BSYNC.RECONVERGENT B0 ;  /* 0x0000000000007941 */ /* 0x000fea0003800200 */
.L_x_76:
[----:B------:R-:W-:-:S04]  /*2a80*/  FSETP.NEU.AND P0, PT, R4, 1, PT ;  /* 0x3f8000000400780b */ /* 0x000fc80003f0d000 */
[----:B------:R-:W-:Y:S02]  /*2a90*/  FSEL R4, R6, RZ, P0 ;  /* 0x000000ff06047208 */ /* 0x000fe40000000000 */
[----:B------:R-:W-:-:S06]  /*2aa0*/  FSEL R5, R7, 1.875, P0 ;  /* 0x3ff0000007057808 */ /* 0x000fcc0000000000 */
[----:B------:R-:W-:-:S06]  /*2ab0*/  DADD R8, R8, R4 ;  /* 0x0000000008087229 */ /* 0x000fcc0000000004 */
[----:B------:R4:W0:Y:S05]  /*2ac0*/  F2F.F32.F64 R16, R8 ;  /* 0x0000000800107310 */ /* 0x00082a0000301000 */
.L_x_70:
[----:B------:R-:W-:-:S04]  /*2ad0*/  IMAD.MOV.U32 R5, RZ, RZ, 0x42c80000 ;  /* 0x42c80000ff057424 */ /* 0x000fc800078e00ff */
[----:B0-----:R-:W-:-:S04]  /*2ae0*/  FFMA R0, R5, R16, 1 ;  /* 0x3f80000005007423 */ /* 0x001fc80000000010 */
[----:B------:R-:W-:-:S07]  /*2af0*/  FMUL R0, R0, R13 ;  /* 0x0000000d00007220 */ /* 0x000fce0000400000 */
.L_x_53:
[----:B-1----:R-:W-:Y:S01]  /*2b00*/  MOV R5, 0x41200000 ;  /* 0x4120000000057802 */ /* 0x002fe20000000f00 */
[----:B------:R-:W-:Y:S01]  /*2b10*/  IMAD.MOV.U32 R4, RZ, RZ, 0x3dcccccd ;  /* 0x3dcccccdff047424 */ /* 0x000fe200078e00ff */
[----:B------:R-:W0:Y:S01]  /*2b20*/  FCHK P0, R0, 10 ;  /* 0x4120000000007902 */ /* 0x000e220000000000 */
[----:B------:R-:W-:Y:S02]  /*2b30*/  BSSY.RECONVERGENT B0, `(.L_x_79) ;  /* 0x000000a000007945 */ /* 0x000fe40003800200 */
[----:B------:R-:W-:-:S04]  /*2b40*/  FFMA R5, R4, -R5, 1 ;  /* 0x3f80000004057423 */ /* 0x000fc80000000805 */
[----:B------:R-:W-:-:S04]  /*2b50*/  FFMA R5, R5, R4, 0.10000000149011611938 ;  /* 0x3dcccccd05057423 */ /* 0x000fc80000000004 */
[----:B---3--:R-:W-:-:S04]  /*2b60*/  FFMA R7, R5, R0, RZ ;  /* 0x0000000005077223 */ /* 0x008fc800000000ff */
[----:B------:R-:W-:-:S04]  /*2b70*/  FFMA R4, R7, -10, R0 ;  /* 0xc120000007047823 */ /* 0x000fc80000000000 */
[----:B------:R-:W-:Y:S01]  /*2b80*/  FFMA R5, R5, R4, R7 ;  /* 0x0000000405057223 */ /* 0x000fe20000000007 */
[----:B0-----:R-:W-:Y:S06]  /*2b90*/  @!P0 BRA `(.L_x_80) ;  /* 0x00000000000c8947 */ /* 0x001fec0003800000 */
[----:B------:R-:W-:-:S07]  /*2ba0*/  MOV R4, 0x2bc0 ;  /* 0x00002bc000047802 */ /* 0x000fce0000000f00 */
[----:B--2-4-:R-:W-:Y:S05]  /*2bb0*/  CALL.REL.NOINC `($__internal_1_$__cuda_sm3x_div_rn_noftz_f32_slowpath) ;  /* 0x0000000000187944 */ /* 0x014fea0003c00000 */
[----:B------:R-:W-:-:S07]  /*2bc0*/  IMAD.MOV.U32 R5, RZ, RZ, R8 ;  /* 0x000000ffff057224 */ /* 0x000fce00078e0008 */
.L_x_80:
[----:B------:R-:W-:Y:S05]  /*2bd0*/  BSYNC.RECONVERGENT B0 ;  /* 0x0000000000007941 */ /* 0x000fea0003800200 */
.L_x_79:
[----:B------:R-:W-:Y:S04]  /*2be0*/  ST.E.64 desc[UR6][R2.64+0x30], R10 ;  /* 0x0000300a02007985 */ /* 0x000fe8000c101b06 */
[----:B------:R-:W-:Y:S04]  /*2bf0*/  ST.E desc[UR6][R2.64+0x28], R5 ;  /* 0x0000280502007985 */ /* 0x000fe8000c101906 */
[----:B------:R-:W-:Y:S01]  /*2c00*/  ST.E desc[UR6][R2.64+0x24], R5 ;  /* 0x0000240502007985 */ /* 0x000fe2000c101906 */
[----:B------:R-:W-:Y:S05]  /*2c10*/  EXIT ;  /* 0x000000000000794d */ /* 0x000fea0003800000 */
        .weak           $__internal_1_$__cuda_sm3x_div_rn_noftz_f32_slowpath
        .type           $__internal_1_$__cuda_sm3x_div_rn_noftz_f32_slowpath,@function
        .size           $__internal_1_$__cuda_sm3x_div_rn_noftz_f32_slowpath,($_Z13init_particleP14ParticleSystem$__internal_accurate_pow - $__internal_1_$__cuda_sm3x_div_rn_noftz_f32_slowpath)
$__internal_1_$__cuda_sm3x_div_rn_noftz_f32_slowpath:
[----:B------:R-:W-:Y:S01]  /*2c20*/  SHF.R.U32.HI R5, RZ, 0x17, R0 ;  /* 0x00000017ff057819 */ /* 0x000fe20000011600 */
[----:B------:R-:W-:Y:S04]  /*2c30*/  BSSY.RECONVERGENT B1, `(.L_x_81) ;  /* 0x000005b000017945 */ /* 0x000fe80003800200 */
[----:B------:R-:W-:Y:S01]  /*2c40*/  BSSY.RELIABLE B2, `(.L_x_82) ;  /* 0x0000019000027945 */ /* 0x000fe20003800100 */
[----:B------:R-:W-:-:S05]  /*2c50*/  LOP3.LUT R6, R5, 0xff, RZ, 0xc0, !PT ;  /* 0x000000ff05067812 */ /* 0x000fca00078ec0ff */
[----:B------:R-:W-:-:S05]  /*2c60*/  VIADD R7, R6, 0xffffffff ;  /* 0xffffffff06077836 */ /* 0x000fca0000000000 */
[----:B------:R-:W-:-:S13]  /*2c70*/  ISETP.GT.U32.OR P0, PT, R7, 0xfd, !PT ;  /* 0x000000fd0700780c */ /* 0x000fda0007f04470 */
[----:B------:R-:W-:Y:S01]  /*2c80*/  @!P0 MOV R5, RZ ;  /* 0x000000ff00058202 */ /* 0x000fe20000000f00 */
        /* <DEDUP_REMOVED lines=19> */
[----:B------:R-:W-:-:S07]  /*2dc0*/  @!P0 MOV R5, 0xffffffc0 ;  /* 0xffffffc000058802 */ /* 0x000fce0000000f00 */
.L_x_83:
[----:B------:R-:W-:Y:S05]  /*2dd0*/  BSYNC.RELIABLE B2 ;  /* 0x0000000000027941 */ /* 0x000fea0003800100 */
.L_x_82:
        /* <DEDUP_REMOVED lines=17> */
[----:B------:R-:W-:-:S05]  /*2ef0*/  IMAD.IADD R13, R0, 0x1, R5 ;  /* 0x00000001000d7824 */ /* 0x000fca00078e0205 */
[----:B------:R-:W-:-:S04]  /*2f00*/  IADD3 R0, PT, PT, R13, -0x1, RZ ;  /* 0xffffffff0d007810 */ /* 0x000fc80007ffe0ff */
        /* <DEDUP_REMOVED lines=10> */
[C---:B------:R-:W-:Y:S01]  /*2fb0*/  VIADD R6, R13.reuse, 0x20 ;  /* 0x000000200d067836 */ /* 0x040fe20000000000 */
[C---:B------:R-:W-:Y:S02]  /*2fc0*/  ISETP.NE.AND P2, PT, R13.reuse, RZ, PT ;  /* 0x000000ff0d00720c */ /* 0x040fe40003f45270 */
[----:B------:R-:W-:Y:S02]  /*2fd0*/  ISETP.NE.AND P1, PT, R13, RZ, PT ;  /* 0x000000ff0d00720c */ /* 0x000fe40003f25270 */
[----:B------:R-:W-:Y:S01]  /*2fe0*/  LOP3.LUT R5, R0, 0x7fffff, RZ, 0xc0, !PT ;  /* 0x007fffff00057812 */ /* 0x000fe200078ec0ff */
[CCC-:B------:R-:W-:Y:S01]  /*2ff0*/  FFMA.RP R0, R7.reuse, R9.reuse, R12.reuse ;  /* 0x0000000907007223 */ /* 0x1c0fe2000000800c */
[----:B------:R-:W-:Y:S01]  /*3000*/  FFMA.RM R7, R7, R9, R12 ;  /* 0x0000000907077223 */ /* 0x000fe2000000400c */
[----:B------:R-:W-:Y:S01]  /*3010*/  IMAD.MOV R9, RZ, RZ, -R13 ;  /* 0x000000ffff097224 */ /* 0x000fe200078e0a0d */
[----:B------:R-:W-:-:S03]  /*3020*/  LOP3.LUT R5, R5, 0x800000, RZ, 0xfc, !PT ;  /* 0x0080000005057812 */ /* 0x000fc600078efcff */
        /* <DEDUP_REMOVED lines=9> */
[----:B------:R-:W-:-:S04]  /*30c0*/  LOP3.LUT R5, R5, R0, RZ, 0xc0, !PT ;  /* 0x0000000005057212 */ /* 0x000fc800078ec0ff */
[----:B------:R-:W-:-:S04]  /*30d0*/  IADD3 R5, PT, PT, R6, R5, RZ ;  /* 0x0000000506057210 */ /* 0x000fc80007ffe0ff */
[----:B------:R-:W-:Y:S01]  /*30e0*/  LOP3.LUT R8, R5, R8, RZ, 0xfc, !PT ;  /* 0x0000000805087212 */ /* 0x000fe200078efcff */
[----:B------:R-:W-:Y:S06]  /*30f0*/  BRA `(.L_x_91) ;  /* 0x0000000000107947 */ /* 0x000fec0003800000 */
.L_x_90:
[----:B------:R-:W-:-:S04]  /*3100*/  LOP3.LUT R8, R8, 0x80000000, RZ, 0xc0, !PT ;  /* 0x8000000008087812 */ /* 0x000fc800078ec0ff */
[----:B------:R-:W-:Y:S01]  /*3110*/  LOP3.LUT R8, R8, 0x7f800000, RZ, 0xfc, !PT ;  /* 0x7f80000008087812 */ /* 0x000fe200078efcff */
[----:B------:R-:W-:Y:S06]  /*3120*/  BRA `(.L_x_91) ;  /* 0x0000000000047947 */ /* 0x000fec0003800000 */
.L_x_89:
[----:B------:R-:W-:-:S07]  /*3130*/  IMAD R8, R5, 0x800000, R8 ;  /* 0x0080000005087824 */ /* 0x000fce00078e0208 */
.L_x_91:
[----:B------:R-:W-:Y:S05]  /*3140*/  BSYNC.RECONVERGENT B2 ;  /* 0x0000000000027941 */ /* 0x000fea0003800200 */
.L_x_88:
[----:B------:R-:W-:Y:S05]  /*3150*/  BRA `(.L_x_92) ;  /* 0x0000000000207947 */ /* 0x000fea0003800000 */
.L_x_87:
[----:B------:R-:W-:-:S04]  /*3160*/  LOP3.LUT R0, R5, 0x80000000, R0, 0x48, !PT ;  /* 0x8000000005007812 */ /* 0x000fc800078e4800 */
[----:B------:R-:W-:Y:S01]  /*3170*/  LOP3.LUT R8, R0, 0x7f800000, RZ, 0xfc, !PT ;  /* 0x7f80000000087812 */ /* 0x000fe200078efcff */
[----:B------:R-:W-:Y:S06]  /*3180*/  BRA `(.L_x_92) ;  /* 0x0000000000147947 */ /* 0x000fec0003800000 */
.L_x_86:
[----:B------:R-:W-:Y:S01]  /*3190*/  LOP3.LUT R8, R5, 0x80000000, R0, 0x48, !PT ;  /* 0x8000000005087812 */ /* 0x000fe200078e4800 */
[----:B------:R-:W-:Y:S06]  /*31a0*/  BRA `(.L_x_92) ;  /* 0x00000000000c7947 */ /* 0x000fec0003800000 */
.L_x_85:
[----:B------:R-:W0:Y:S01]  /*31b0*/  MUFU.RSQ R8, -QNAN ;  /* 0xffc0000000087908 */ /* 0x000e220000001400 */
[----:B------:R-:W-:Y:S05]  /*31c0*/  BRA `(.L_x_92) ;  /* 0x0000000000047947 */ /* 0x000fea0003800000 */
.L_x_84:
[----:B------:R-:W-:-:S07]  /*31d0*/  FADD.FTZ R8, R0, 10 ;  /* 0x4120000000087421 */ /* 0x000fce0000010000 */
.L_x_92:
[----:B------:R-:W-:Y:S05]  /*31e0*/  BSYNC.RECONVERGENT B1 ;  /* 0x0000000000017941 */ /* 0x000fea0003800200 */
.L_x_81:
[----:B------:R-:W-:-:S04]  /*31f0*/  IMAD.MOV.U32 R5, RZ, RZ, 0x0 ;  /* 0x00000000ff057424 */ /* 0x000fc800078e00ff */
[----:B0-----:R-:W-:Y:S05]  /*3200*/  RET.REL.NODEC R4 `(_Z13init_particleP14ParticleSystem) ;  /* 0xffffffcc047c7950 */ /* 0x001fea0003c3ffff */
        .type           $_Z13init_particleP14ParticleSystem$__internal_accurate_pow,@function
        .size           $_Z13init_particleP14ParticleSystem$__internal_accurate_pow,(.L_x_98 - $_Z13init_particleP14ParticleSystem$__internal_accurate_pow)
$_Z13init_particleP14ParticleSystem$__internal_accurate_pow:
[----:B------:R-:W-:Y:S01]  /*3210*/  ISETP.GT.U32.AND P0, PT, R36, 0xfffff, PT ;  /* 0x000fffff2400780c */ /* 0x000fe20003f04070 */
[----:B------:R-:W-:Y:S01]  /*3220*/  IMAD.MOV.U32 R22, RZ, RZ, 0x41ad3b5a ;  /* 0x41ad3b5aff167424 */ /* 0x000fe200078e00ff */
[----:B------:R-:W-:Y:S01]  /*3230*/  MOV R19, R36 ;  /* 0x0000002400137202 */ /* 0x000fe20000000f00 */
[----:B------:R-:W-:Y:S01]  /*3240*/  UMOV UR4, 0x7d2cafe2 ;  /* 0x7d2cafe200047882 */ /* 0x000fe20000000000 */
[----:B------:R-:W-:Y:S01]  /*3250*/  MOV R23, 0x3ed0f5d2 ;  /* 0x3ed0f5d200177802 */ /* 0x000fe20000000f00 */
[----:B------:R-:W-:Y:S01]  /*3260*/  UMOV UR5, 0x3eb0f5ff ;  /* 0x3eb0f5ff00057882 */ /* 0x000fe20000000000 */
[----:B------:R-:W-:Y:S01]  /*3270*/  SHF.R.U32.HI R36, RZ, 0x14, R36 ;  /* 0x00000014ff247819 */ /* 0x000fe20000011624 */
[----:B------:R-:W-:Y:S01]  /*3280*/  UMOV UR8, 0x3b39803f ;  /* 0x3b39803f00087882 */ /* 0x000fe20000000000 */
[----:B------:R-:W-:-:S05]  /*3290*/  UMOV UR9, 0x3c7abc9e ;  /* 0x3c7abc9e00097882 */ /* 0x000fca0000000000 */
[----:B------:R-:W-:-:S10]  /*32a0*/  @!P0 DMUL R30, R18, 1.80143985094819840000e+16 ;  /* 0x43500000121e8828 */ /* 0x000fd40000000000 */
[----:B------:R-:W-:Y:S01]  /*32b0*/  @!P0 IMAD.MOV.U32 R19, RZ, RZ, R31 ;  /* 0x000000ffff138224 */ /* 0x000fe200078e001f */
[----:B------:R-:W-:Y:S01]  /*32c0*/  @!P0 LEA.HI R36, R31, 0xffffffca, RZ, 0xc ;  /* 0xffffffca1f248811 */ /* 0x000fe200078f60ff */
[----:B------:R-:W-:-:S03]  /*32d0*/  @!P0 IMAD.MOV.U32 R18, RZ, RZ, R30 ;  /* 0x000000ffff128224 */ /* 0x000fc600078e001e */
[----:B------:R-:W-:Y:S02]  /*32e0*/  LOP3.LUT R19, R19, 0x800fffff, RZ, 0xc0, !PT ;  /* 0x800fffff13137812 */ /* 0x000fe400078ec0ff */
[----:B------:R-:W-:Y:S02]  /*32f0*/  MOV R20, R18 ;  /* 0x0000001200147202 */ /* 0x000fe40000000f00 */
[----:B------:R-:W-:-:S04]  /*3300*/  LOP3.LUT R19, R19, 0x3ff00000, RZ, 0xfc, !PT ;  /* 0x3ff0000013137812 */ /* 0x000fc800078efcff */
[----:B------:R-:W-:Y:S01]  /*3310*/  ISETP.GE.U32.AND P1, PT, R19, 0x3ff6a09f, PT ;  /* 0x3ff6a09f1300780c */ /* 0x000fe20003f26070 */
[----:B------:R-:W-:-:S12]  /*3320*/  IMAD.MOV.U32 R21, RZ, RZ, R19 ;  /* 0x000000ffff157224 */ /* 0x000fd800078e0013 */
[----:B------:R-:W-:-:S05]  /*3330*/  @P1 VIADD R18, R21, 0xfff00000 ;  /* 0xfff0000015121836 */ /* 0x000fca0000000000 */
[----:B------:R-:W-:Y:S01]  /*3340*/  @P1 MOV R21, R18 ;  /* 0x0000001200151202 */ /* 0x000fe20000000f00 */
[----:B------:R-:W-:-:S05]  /*3350*/  IMAD.MOV.U32 R18, RZ, RZ, RZ ;  /* 0x000000ffff127224 */ /* 0x000fca00078e00ff */
        /* <DEDUP_REMOVED lines=32> */
[----:B------:R-:W-:Y:S02]  /*3560*/  VIADD R31, R23, 0x100000 ;  /* 0x00100000171f7836 */ /* 0x000fe40000000000 */
[----:B------:R-:W-:Y:S01]  /*3570*/  IMAD.MOV.U32 R30, RZ, RZ, R22 ;  /* 0x000000ffff1e7224 */ /* 0x000fe200078e0016 */
[----:B------:R-:W-:-:S08]  /*3580*/  DFMA R20, R32, R28, UR4 ;  /* 0x0000000420147e2b */ /* 0x000fd0000800001c */
[----:B------:R-:W-:Y:S01]  /*3590*/  DADD R26, -R20, UR4 ;  /* 0x00000004141a7e29 */ /* 0x000fe20008000100 */
[----:B------:R-:W-:Y:S01]  /*35a0*/  UMOV UR4, 0xb9e7b0 ;  /* 0x00b9e7b000047882 */ /* 0x000fe20000000000 */
[----:B------:R-:W-:-:S06]  /*35b0*/  UMOV UR5, 0x3c46a4cb ;  /* 0x3c46a4cb00057882 */ /* 0x000fcc0000000000 */
[----:B------:R-:W-:Y:S02]  /*35c0*/  DFMA R26, R32, R28, R26 ;  /* 0x0000001c201a722b */ /* 0x000fe4000000001a */
[C---:B------:R-:W-:Y:S02]  /*35d0*/  DFMA R28, R18.reuse, R18, -R24 ;  /* 0x00000012121c722b */ /* 0x040fe40000000818 */
[----:B------:R-:W-:-:S06]  /*35e0*/  DMUL R32, R18, R24 ;  /* 0x0000001812207228 */ /* 0x000fcc0000000000 */
        /* <DEDUP_REMOVED lines=20> */
[----:B------:R-:W-:Y:S01]  /*3730*/  DADD R20, R20, R18 ;  /* 0x0000000014147229 */ /* 0x000fe20000000012 */
[C---:B------:R-:W-:Y:S01]  /*3740*/  IADD3 R18, PT, PT, R36.reuse, -0x3ff, RZ ;  /* 0xfffffc0124127810 */ /* 0x040fe20007ffe0ff */
[----:B------:R-:W-:Y:S02]  /*3750*/  @P1 VIADD R18, R36, 0xfffffc02 ;  /* 0xfffffc0224121836 */ /* 0x000fe40000000000 */
[----:B------:R-:W-:-:S04]  /*3760*/  IMAD.MOV.U32 R19, RZ, RZ, 0x43300000 ;  /* 0x43300000ff137424 */ /* 0x000fc800078e00ff */
[----:B------:R-:W-:Y:S01]  /*3770*/  DADD R22, R22, R20 ;  /* 0x0000000016167229 */ /* 0x000fe20000000014 */
[----:B------:R-:W-:-:S06]  /*3780*/  LOP3.LUT R18, R18, 0x80000000, RZ, 0x3c, !PT ;  /* 0x8000000012127812 */ /* 0x000fcc00078e3cff */
[----:B------:R-:W-:Y:S01]  /*3790*/  DADD R20, R18, -UR4 ;  /* 0x8000000412147e29 */ /* 0x000fe20008000000 */
[----:B------:R-:W-:Y:S01]  /*37a0*/  UMOV UR4, 0xfefa39ef ;  /* 0xfefa39ef00047882 */ /* 0x000fe20000000000 */
[----:B------:R-:W-:Y:S01]  /*37b0*/  DADD R26, R24, R22 ;  /* 0x00000000181a7229 */ /* 0x000fe20000000016 */
[----:B------:R-:W-:-:S07]  /*37c0*/  UMOV UR5, 0x3fe62e42 ;  /* 0x3fe62e4200057882 */ /* 0x000fce0000000000 */
[--C-:B------:R-:W-:Y:S02]  /*37d0*/  DFMA R18, R20, UR4, R26.reuse ;  /* 0x0000000414127c2b */ /* 0x100fe4000800001a */
[----:B------:R-:W-:-:S06]  /*37e0*/  DADD R28, R24, -R26 ;  /* 0x00000000181c7229 */ /* 0x000fcc000000081a */
[----:B------:R-:W-:Y:S02]  /*37f0*/  DFMA R24, R20, -UR4, R18 ;  /* 0x8000000414187c2b */ /* 0x000fe40008000012 */
[----:B------:R-:W-:-:S06]  /*3800*/  DADD R28, R22, R28 ;  /* 0x00000000161c7229 */ /* 0x000fcc000000001c */
[----:B------:R-:W-:Y:S01]  /*3810*/  DADD R24, -R26, R24 ;  /* 0x000000001a187229 */ /* 0x000fe20000000118 */
[----:B------:R-:W-:Y:S01]  /*3820*/  MOV R26, 0x652b82fe ;  /* 0x652b82fe001a7802 */ /* 0x000fe20000000f00 */
[----:B------:R-:W-:-:S06]  /*3830*/  IMAD.MOV.U32 R27, RZ, RZ, 0x3ff71547 ;  /* 0x3ff71547ff1b7424 */ /* 0x000fcc00078e00ff */
[----:B------:R-:W-:-:S08]  /*3840*/  DADD R22, R28, -R24 ;  /* 0x000000001c167229 */ /* 0x000fd00000000818 */
[----:B------:R-:W-:-:S08]  /*3850*/  DFMA R22, R20, UR8, R22 ;  /* 0x0000000814167c2b */ /* 0x000fd00008000016 */
[----:B------:R-:W-:-:S08]  /*3860*/  DADD R20, R18, R22 ;  /* 0x0000000012147229 */ /* 0x000fd00000000016 */
[----:B------:R-:W-:Y:S02]  /*3870*/  DADD R24, R18, -R20 ;  /* 0x0000000012187229 */ /* 0x000fe40000000814 */
[----:B------:R-:W-:-:S06]  /*3880*/  DMUL R18, R20, 2 ;  /* 0x4000000014127828 */ /* 0x000fcc0000000000 */
[----:B------:R-:W-:Y:S02]  /*3890*/  DADD R22, R22, R24 ;  /* 0x0000000016167229 */ /* 0x000fe40000000018 */
[----:B------:R-:W-:-:S08]  /*38a0*/  DFMA R20, R20, 2, -R18 ;  /* 0x400000001414782b */ /* 0x000fd00000000812 */
[----:B------:R-:W-:-:S08]  /*38b0*/  DFMA R22, R22, 2, R20 ;  /* 0x400000001616782b */ /* 0x000fd00000000014 */
        /* <DEDUP_REMOVED lines=12> */
[----:B------:R-:W-:Y:S01]  /*3980*/  MOV R21, 0x3e928af3 ;  /* 0x3e928af300157802 */ /* 0x000fe20000000f00 */
[----:B------:R-:W-:-:S05]  /*3990*/  UMOV UR5, 0x3e5ade15 ;  /* 0x3e5ade1500057882 */ /* 0x000fca0000000000 */
        /* <DEDUP_REMOVED lines=36> */
[----:B------:R-:W-:-:S04]  /*3be0*/  @!P1 SHF.R.S32.HI R18, RZ, 0x1, R18 ;  /* 0x00000001ff129819 */ /* 0x000fc80000011412 */
[----:B------:R-:W-:Y:S01]  /*3bf0*/  @!P1 IADD3 R19, PT, PT, R26, -R18, RZ ;  /* 0x800000121a139210 */ /* 0x000fe20007ffe0ff */
[----:B------:R-:W-:Y:S02]  /*3c00*/  @!P1 IMAD R21, R18, 0x100000, R21 ;  /* 0x0010000012159824 */ /* 0x000fe400078e0215 */
[----:B------:R-:W-:Y:S01]  /*3c10*/  @!P1 IMAD.MOV.U32 R18, RZ, RZ, RZ ;  /* 0x000000ffff129224 */ /* 0x000fe200078e00ff */
[----:B------:R-:W-:-:S06]  /*3c20*/  @!P1 LEA R19, R19, 0x3ff00000, 0x14 ;  /* 0x3ff0000013139811 */ /* 0x000fcc00078ea0ff */
[----:B------:R-:W-:-:S11]  /*3c30*/  @!P1 DMUL R24, R20, R18 ;  /* 0x0000001214189228 */ /* 0x000fd60000000000 */
.L_x_93:
[----:B------:R-:W-:Y:S01]  /*3c40*/  DFMA R22, R22, R24, R24 ;  /* 0x000000181616722b */ /* 0x000fe20000000018 */
[----:B------:R-:W-:Y:S01]  /*3c50*/  MOV R20, R0 ;  /* 0x0000000000147202 */ /* 0x000fe20000000f00 */
[----:B------:R-:W-:Y:S01]  /*3c60*/  DSETP.NEU.AND P0, PT, |R24|, +INF , PT ;  /* 0x7ff000001800742a */ /* 0x000fe20003f0d200 */
[----:B------:R-:W-:-:S07]  /*3c70*/  IMAD.MOV.U32 R21, RZ, RZ, 0x0 ;  /* 0x00000000ff157424 */ /* 0x000fce00078e00ff */
[----:B------:R-:W-:Y:S02]  /*3c80*/  FSEL R19, R24, R22, !P0 ;  /* 0x0000001618137208 */ /* 0x000fe40004000000 */
[----:B------:R-:W-:Y:S01]  /*3c90*/  FSEL R18, R25, R23, !P0 ;  /* 0x0000001719127208 */ /* 0x000fe20004000000 */
[----:B------:R-:W-:Y:S06]  /*3ca0*/  RET.REL.NODEC R20 `(_Z13init_particleP14ParticleSystem) ;  /* 0xffffffc014d47950 */ /* 0x000fec0003c3ffff */
.L_x_94:
        /* <DEDUP_REMOVED lines=13> */
.L_x_98:


//--------------------- .nv.global.init           --------------------------
	.section	.nv.global.init,"aw",@progbits
.nv.global.init:
	.type		$str,@object
	.size		$str,(.L_1 - $str)
$str:
        /*0000*/ 	.byte	0x70, 0x61, 0x72, 0x61, 0x6c, 0x6c, 0x65, 0x6c, 0x6f, 0x20, 0x62, 0x6c, 0x6f, 0x63, 0x63, 0x6f
        /*0010*/ 	.byte	0x20, 0x25, 0x64, 0x20, 0x3d, 0x20, 0x20, 0x25, 0x66, 0x0a, 0x00
.L_1:


//--------------------- .nv.shared._Z25find_min_fitness_parallelP14ParticleSystemPfS1_PiS2_i --------------------------
	.section	.nv.shared._Z25find_min_fitness_parallelP14ParticleSystemPfS1_PiS2_i,"aw",@nobits
	.sectionflags	@""
	.align	16
	.zero		1024


//--------------------- .nv.shared.reserved.0     --------------------------
	.section	.nv.shared.reserved.0,"aw",@nobits
	.weak		__nv_reservedSMEM_offset_0_alias
	.size		__nv_reservedSMEM_offset_0_alias, 0, 64
	.other		__nv_reservedSMEM_offset_0_alias,@"STO_CUDA_RESERVED_SHARED STV_DEFAULT"
__nv_reservedSMEM_offset_0_alias:
	.zero		0
	.zero		64


//--------------------- .nv.global                --------------------------
	.section	.nv.global,"aw",@nobits
	.align	4
.nv.global:
	.type		target_pos_shared,@object
	.size		target_pos_shared,(.L_0 - target_pos_shared)
target_pos_shared:
	.zero		12
.L_0:


//--------------------- .nv.shared._Z16find_min_fitnessP14ParticleSystem --------------------------
	.section	.nv.shared._Z16find_min_fitnessP14ParticleSystem,"aw",@nobits
	.sectionflags	@""
	.align	16
	.zero		1024


//--------------------- .nv.shared._Z7new_posP14ParticleSystem --------------------------
	.section	.nv.shared._Z7new_posP14ParticleSystem,"aw",@nobits
	.sectionflags	@""
	.align	16
	.zero		1024


//--------------------- .nv.shared._Z7new_velP14ParticleSystem --------------------------
	.section	.nv.shared._Z7new_velP14ParticleSystem,"aw",@nobits
	.sectionflags	@""
	.align	16
	.zero		1024


//--------------------- .nv.shared._Z13init_particleP14ParticleSystem --------------------------
	.section	.nv.shared._Z13init_particleP14ParticleSystem,"aw",@nobits
	.sectionflags	@""
	.align	16
	.zero		1024


//--------------------- .nv.constant0._Z25find_min_fitness_parallelP14ParticleSystemPfS1_PiS2_i --------------------------
	.section	.nv.constant0._Z25find_min_fitness_parallelP14ParticleSystemPfS1_PiS2_i,"a",@progbits
	.sectionflags	@""
	.align	4
.nv.constant0._Z25find_min_fitness_parallelP14ParticleSystemPfS1_PiS2_i:
	.zero		940


//--------------------- .nv.constant0._Z16find_min_fitnessP14ParticleSystem --------------------------
	.section	.nv.constant0._Z16find_min_fitnessP14ParticleSystem,"a",@progbits
	.sectionflags	@""
	.align	4
.nv.constant0._Z16find_min_fitnessP14ParticleSystem:
	.zero		904


//--------------------- .nv.constant0._Z7new_posP14ParticleSystem --------------------------
	.section	.nv.constant0._Z7new_posP14ParticleSystem,"a",@progbits
	.sectionflags	@""
	.align	4
.nv.constant0._Z7new_posP14ParticleSystem:
	.zero		904


//--------------------- .nv.constant0._Z7new_velP14ParticleSystem --------------------------
	.section	.nv.constant0._Z7new_velP14ParticleSystem,"a",@progbits
	.sectionflags	@""
	.align	4
.nv.constant0._Z7new_velP14ParticleSystem:
	.zero		904


//--------------------- .nv.constant0._Z13init_particleP14ParticleSystem --------------------------
	.section	.nv.constant0._Z13init_particleP14ParticleSystem,"a",@progbits
	.sectionflags	@""
	.align	4
.nv.constant0._Z13init_particleP14ParticleSystem:
	.zero		904


//--------------------- SYMBOLS --------------------------

	.type		.nv.reservedSmem.offset0,@object
	.size		.nv.reservedSmem.offset0,0x4
	.type		.nv.reservedSmem.cap,@object
	.size		.nv.reservedSmem.cap,0x4
	.type		vprintf,@function
